	.headerflags	@"EF_CUDA_TEXMODE_UNIFIED EF_CUDA_64BIT_ADDRESS EF_CUDA_SM86 EF_CUDA_VIRTUAL_SM(EF_CUDA_SM86)"
	.elftype	@"ET_EXEC"


//--------------------- .nv.info                  --------------------------
	.section	.nv.info,"",@"SHT_CUDA_INFO"
	.align	4


	//----- nvinfo : EIATTR_REGCOUNT
	.align		4
        /*0000*/ 	.byte	0x04, 0x2f
        /*0002*/ 	.short	(.L_2 - .L_1)
	.align		4
.L_1:
        /*0004*/ 	.word	index@(triton_red_fused__to_copy_add_amax_amin_clamp_mul_native_layer_norm_reciprocal_10)
        /*0008*/ 	.word	0x00000028


	//----- nvinfo : EIATTR_MIN_STACK_SIZE
	.align		4
.L_2:
        /*000c*/ 	.byte	0x04, 0x12
        /*000e*/ 	.short	(.L_4 - .L_3)
	.align		4
.L_3:
        /*0010*/ 	.word	index@(triton_red_fused__to_copy_add_amax_amin_clamp_mul_native_layer_norm_reciprocal_10)
        /*0014*/ 	.word	0x00000000


	//----- nvinfo : EIATTR_FRAME_SIZE
	.align		4
.L_4:
        /*0018*/ 	.byte	0x04, 0x11
        /*001a*/ 	.short	(.L_6 - .L_5)
	.align		4
.L_5:
        /*001c*/ 	.word	index@(triton_red_fused__to_copy_add_amax_amin_clamp_mul_native_layer_norm_reciprocal_10)
        /*0020*/ 	.word	0x00000000


	//----- nvinfo : EIATTR_MIN_STACK_SIZE
	.align		4
.L_6:
        /*0024*/ 	.byte	0x04, 0x12
        /*0026*/ 	.short	(.L_8 - .L_7)
	.align		4
.L_7:
        /*0028*/ 	.word	index@(triton_red_fused__to_copy_add_amax_amin_clamp_mul_native_layer_norm_reciprocal_10)
        /*002c*/ 	.word	0x00000000
.L_8:


//--------------------- .nv.info.triton_red_fused__to_copy_add_amax_amin_clamp_mul_native_layer_norm_reciprocal_10 --------------------------
	.section	.nv.info.triton_red_fused__to_copy_add_amax_amin_clamp_mul_native_layer_norm_reciprocal_10,"",@"SHT_CUDA_INFO"
	.sectionflags	@""
	.align	4


	//----- nvinfo : EIATTR_CUDA_API_VERSION
	.align		4
        /*0000*/ 	.byte	0x04, 0x37
        /*0002*/ 	.short	(.L_10 - .L_9)
.L_9:
        /*0004*/ 	.word	0x0000007c


	//----- nvinfo : EIATTR_SW2861232_WAR
	.align		4
.L_10:
        /*0008*/ 	.byte	0x01, 0x35
	.zero		2


	//----- nvinfo : EIATTR_PARAM_CBANK
	.align		4
        /*000c*/ 	.byte	0x04, 0x0a
        /*000e*/ 	.short	(.L_12 - .L_11)
	.align		4
.L_11:
        /*0010*/ 	.word	index@(.nv.constant0.triton_red_fused__to_copy_add_amax_amin_clamp_mul_native_layer_norm_reciprocal_10)
        /*0014*/ 	.short	0x0160
        /*0016*/ 	.short	0x0078


	//----- nvinfo : EIATTR_CBANK_PARAM_SIZE
	.align		4
.L_12:
        /*0018*/ 	.byte	0x03, 0x19
        /*001a*/ 	.short	0x0078


	//----- nvinfo : EIATTR_KPARAM_INFO
	.align		4
        /*001c*/ 	.byte	0x04, 0x17
        /*001e*/ 	.short	(.L_14 - .L_13)
.L_13:
        /*0020*/ 	.word	0x00000000
        /*0024*/ 	.short	0x000f
        /*0026*/ 	.short	0x0070
        /*0028*/ 	.byte	0x00, 0xf4, 0x21, 0x00


	//----- nvinfo : EIATTR_KPARAM_INFO
	.align		4
.L_14:
        /*002c*/ 	.byte	0x04, 0x17
        /*002e*/ 	.short	(.L_16 - .L_15)
.L_15:
        /*0030*/ 	.word	0x00000000
        /*0034*/ 	.short	0x000e
        /*0036*/ 	.short	0x006c
        /*0038*/ 	.byte	0x00, 0xf0, 0x11, 0x00


	//----- nvinfo : EIATTR_KPARAM_INFO
	.align		4
.L_16:
        /*003c*/ 	.byte	0x04, 0x17
        /*003e*/ 	.short	(.L_18 - .L_17)
.L_17:
        /*0040*/ 	.word	0x00000000
        /*0044*/ 	.short	0x000d
        /*0046*/ 	.short	0x0068
        /*0048*/ 	.byte	0x00, 0xf0, 0x11, 0x00


	//----- nvinfo : EIATTR_KPARAM_INFO
	.align		4
.L_18:
        /*004c*/ 	.byte	0x04, 0x17
        /*004e*/ 	.short	(.L_20 - .L_19)
.L_19:
        /*0050*/ 	.word	0x00000000
        /*0054*/ 	.short	0x000c
        /*0056*/ 	.short	0x0060
        /*0058*/ 	.byte	0x00, 0xf4, 0x21, 0x00


	//----- nvinfo : EIATTR_KPARAM_INFO
	.align		4
.L_20:
        /*005c*/ 	.byte	0x04, 0x17
        /*005e*/ 	.short	(.L_22 - .L_21)
.L_21:
        /*0060*/ 	.word	0x00000000
        /*0064*/ 	.short	0x000b
        /*0066*/ 	.short	0x0058
        /*0068*/ 	.byte	0x00, 0xf4, 0x21, 0x00


	//----- nvinfo : EIATTR_KPARAM_INFO
	.align		4
.L_22:
        /*006c*/ 	.byte	0x04, 0x17
        /*006e*/ 	.short	(.L_24 - .L_23)
.L_23:
        /*0070*/ 	.word	0x00000000
        /*0074*/ 	.short	0x000a
        /*0076*/ 	.short	0x0050
        /*0078*/ 	.byte	0x00, 0xf4, 0x21, 0x00


	//----- nvinfo : EIATTR_KPARAM_INFO
	.align		4
.L_24:
        /*007c*/ 	.byte	0x04, 0x17
        /*007e*/ 	.short	(.L_26 - .L_25)
.L_25:
        /*0080*/ 	.word	0x00000000
        /*0084*/ 	.short	0x0009
        /*0086*/ 	.short	0x0048
        /*0088*/ 	.byte	0x00, 0xf4, 0x21, 0x00


	//----- nvinfo : EIATTR_KPARAM_INFO
	.align		4
.L_26:
        /*008c*/ 	.byte	0x04, 0x17
        /*008e*/ 	.short	(.L_28 - .L_27)
.L_27:
        /*0090*/ 	.word	0x00000000
        /*0094*/ 	.short	0x0008
        /*0096*/ 	.short	0x0040
        /*0098*/ 	.byte	0x00, 0xf4, 0x21, 0x00


	//----- nvinfo : EIATTR_KPARAM_INFO
	.align		4
.L_28:
        /*009c*/ 	.byte	0x04, 0x17
        /*009e*/ 	.short	(.L_30 - .L_29)
.L_29:
        /*00a0*/ 	.word	0x00000000
        /*00a4*/ 	.short	0x0007
        /*00a6*/ 	.short	0x0038
        /*00a8*/ 	.byte	0x00, 0xf4, 0x21, 0x00


	//----- nvinfo : EIATTR_KPARAM_INFO
	.align		4
.L_30:
        /*00ac*/ 	.byte	0x04, 0x17
        /*00ae*/ 	.short	(.L_32 - .L_31)
.L_31:
        /*00b0*/ 	.word	0x00000000
        /*00b4*/ 	.short	0x0006
        /*00b6*/ 	.short	0x0030
        /*00b8*/ 	.byte	0x00, 0xf4, 0x21, 0x00


	//----- nvinfo : EIATTR_KPARAM_INFO
	.align		4
.L_32:
        /*00bc*/ 	.byte	0x04, 0x17
        /*00be*/ 	.short	(.L_34 - .L_33)
.L_33:
        /*00c0*/ 	.word	0x00000000
        /*00c4*/ 	.short	0x0005
        /*00c6*/ 	.short	0x0028
        /*00c8*/ 	.byte	0x00, 0xf4, 0x21, 0x00


	//----- nvinfo : EIATTR_KPARAM_INFO
	.align		4
.L_34:
        /*00cc*/ 	.byte	0x04, 0x17
        /*00ce*/ 	.short	(.L_36 - .L_35)
.L_35:
        /*00d0*/ 	.word	0x00000000
        /*00d4*/ 	.short	0x0004
        /*00d6*/ 	.short	0x0020
        /*00d8*/ 	.byte	0x00, 0xf4, 0x21, 0x00


	//----- nvinfo : EIATTR_KPARAM_INFO
	.align		4
.L_36:
        /*00dc*/ 	.byte	0x04, 0x17
        /*00de*/ 	.short	(.L_38 - .L_37)
.L_37:
        /*00e0*/ 	.word	0x00000000
        /*00e4*/ 	.short	0x0003
        /*00e6*/ 	.short	0x0018
        /*00e8*/ 	.byte	0x00, 0xf4, 0x21, 0x00


	//----- nvinfo : EIATTR_KPARAM_INFO
	.align		4
.L_38:
        /*00ec*/ 	.byte	0x04, 0x17
        /*00ee*/ 	.short	(.L_40 - .L_39)
.L_39:
        /*00f0*/ 	.word	0x00000000
        /*00f4*/ 	.short	0x0002
        /*00f6*/ 	.short	0x0010
        /*00f8*/ 	.byte	0x00, 0xf4, 0x21, 0x00


	//----- nvinfo : EIATTR_KPARAM_INFO
	.align		4
.L_40:
        /*00fc*/ 	.byte	0x04, 0x17
        /*00fe*/ 	.short	(.L_42 - .L_41)
.L_41:
        /*0100*/ 	.word	0x00000000
        /*0104*/ 	.short	0x0001
        /*0106*/ 	.short	0x0008
        /*0108*/ 	.byte	0x00, 0xf4, 0x21, 0x00


	//----- nvinfo : EIATTR_KPARAM_INFO
	.align		4
.L_42:
        /*010c*/ 	.byte	0x04, 0x17
        /*010e*/ 	.short	(.L_44 - .L_43)
.L_43:
        /*0110*/ 	.word	0x00000000
        /*0114*/ 	.short	0x0000
        /*0116*/ 	.short	0x0000
        /*0118*/ 	.byte	0x00, 0xf4, 0x21, 0x00


	//----- nvinfo : EIATTR_MAXREG_COUNT
	.align		4
.L_44:
        /*011c*/ 	.byte	0x03, 0x1b
        /*011e*/ 	.short	0x0080


	//----- nvinfo : EIATTR_COOP_GROUP_MASK_REGIDS
	.align		4
        /*0120*/ 	.byte	0x04, 0x29
        /*0122*/ 	.short	(.L_46 - .L_45)


	//   ....[0]....
.L_45:
        /*0124*/ 	.word	0xffffffff


	//   ....[1]....
        /*0128*/ 	.word	0xffffffff


	//   ....[2]....
        /*012c*/ 	.word	0xffffffff


	//   ....[3]....
        /*0130*/ 	.word	0xffffffff


	//   ....[4]....
        /*0134*/ 	.word	0xffffffff


	//   ....[5]....
        /*0138*/ 	.word	0xffffffff


	//   ....[6]....
        /*013c*/ 	.word	0xffffffff


	//   ....[7]....
        /*0140*/ 	.word	0xffffffff


	//   ....[8]....
        /*0144*/ 	.word	0xffffffff


	//   ....[9]....
        /*0148*/ 	.word	0xffffffff


	//   ....[10]....
        /*014c*/ 	.word	0xffffffff


	//   ....[11]....
        /*0150*/ 	.word	0xffffffff


	//   ....[12]....
        /*0154*/ 	.word	0xffffffff


	//   ....[13]....
        /*0158*/ 	.word	0xffffffff


	//   ....[14]....
        /*015c*/ 	.word	0xffffffff


	//   ....[15]....
        /*0160*/ 	.word	0xffffffff


	//   ....[16]....
        /*0164*/ 	.word	0xffffffff


	//   ....[17]....
        /*0168*/ 	.word	0xffffffff


	//   ....[18]....
        /*016c*/ 	.word	0xffffffff


	//   ....[19]....
        /*0170*/ 	.word	0xffffffff


	//   ....[20]....
        /*0174*/ 	.word	0xffffffff


	//   ....[21]....
        /*0178*/ 	.word	0xffffffff


	//   ....[22]....
        /*017c*/ 	.word	0xffffffff


	//   ....[23]....
        /*0180*/ 	.word	0xffffffff


	//   ....[24]....
        /*0184*/ 	.word	0xffffffff


	//   ....[25]....
        /*0188*/ 	.word	0xffffffff


	//   ....[26]....
        /*018c*/ 	.word	0xffffffff


	//   ....[27]....
        /*0190*/ 	.word	0xffffffff


	//   ....[28]....
        /*0194*/ 	.word	0xffffffff


	//   ....[29]....
        /*0198*/ 	.word	0xffffffff


	//   ....[30]....
        /*019c*/ 	.word	0xffffffff


	//   ....[31]....
        /*01a0*/ 	.word	0xffffffff


	//   ....[32]....
        /*01a4*/ 	.word	0xffffffff


	//   ....[33]....
        /*01a8*/ 	.word	0xffffffff


	//   ....[34]....
        /*01ac*/ 	.word	0xffffffff


	//   ....[35]....
        /*01b0*/ 	.word	0xffffffff


	//   ....[36]....
        /*01b4*/ 	.word	0xffffffff


	//   ....[37]....
        /*01b8*/ 	.word	0xffffffff


	//   ....[38]....
        /*01bc*/ 	.word	0xffffffff


	//   ....[39]....
        /*01c0*/ 	.word	0xffffffff


	//   ....[40]....
        /*01c4*/ 	.word	0xffffffff


	//   ....[41]....
        /*01c8*/ 	.word	0xffffffff


	//   ....[42]....
        /*01cc*/ 	.word	0xffffffff


	//   ....[43]....
        /*01d0*/ 	.word	0xffffffff


	//   ....[44]....
        /*01d4*/ 	.word	0xffffffff


	//----- nvinfo : EIATTR_COOP_GROUP_INSTR_OFFSETS
	.align		4
.L_46:
        /*01d8*/ 	.byte	0x04, 0x28
        /*01da*/ 	.short	(.L_48 - .L_47)


	//   ....[0]....
.L_47:
        /*01dc*/ 	.word	0x00000ec0


	//   ....[1]....
        /*01e0*/ 	.word	0x000010a0


	//   ....[2]....
        /*01e4*/ 	.word	0x00001150


	//   ....[3]....
        /*01e8*/ 	.word	0x00001190


	//   ....[4]....
        /*01ec*/ 	.word	0x00001210


	//   ....[5]....
        /*01f0*/ 	.word	0x000012a0


	//   ....[6]....
        /*01f4*/ 	.word	0x000012e0


	//   ....[7]....
        /*01f8*/ 	.word	0x00001360


	//   ....[8]....
        /*01fc*/ 	.word	0x000013f0


	//   ....[9]....
        /*0200*/ 	.word	0x00001430


	//   ....[10]....
        /*0204*/ 	.word	0x00001530


	//   ....[11]....
        /*0208*/ 	.word	0x00001550


	//   ....[12]....
        /*020c*/ 	.word	0x00001570


	//   ....[13]....
        /*0210*/ 	.word	0x00001660


	//   ....[14]....
        /*0214*/ 	.word	0x00001690


	//   ....[15]....
        /*0218*/ 	.word	0x00001880


	//   ....[16]....
        /*021c*/ 	.word	0x00001890


	//   ....[17]....
        /*0220*/ 	.word	0x000018d0


	//   ....[18]....
        /*0224*/ 	.word	0x00001920


	//   ....[19]....
        /*0228*/ 	.word	0x000019d0


	//   ....[20]....
        /*022c*/ 	.word	0x00001a40


	//   ....[21]....
        /*0230*/ 	.word	0x00001a80


	//   ....[22]....
        /*0234*/ 	.word	0x00001b50


	//   ....[23]....
        /*0238*/ 	.word	0x00001b90


	//   ....[24]....
        /*023c*/ 	.word	0x00001bd0


	//   ....[25]....
        /*0240*/ 	.word	0x00001cb0


	//   ....[26]....
        /*0244*/ 	.word	0x00001cf0


	//   ....[27]....
        /*0248*/ 	.word	0x00002770


	//   ....[28]....
        /*024c*/ 	.word	0x000027b0


	//   ....[29]....
        /*0250*/ 	.word	0x000027f0


	//   ....[30]....
        /*0254*/ 	.word	0x00002830


	//   ....[31]....
        /*0258*/ 	.word	0x00002950


	//   ....[32]....
        /*025c*/ 	.word	0x00002b70


	//   ....[33]....
        /*0260*/ 	.word	0x00002bb0


	//   ....[34]....
        /*0264*/ 	.word	0x00002bc0


	//   ....[35]....
        /*0268*/ 	.word	0x00002c10


	//   ....[36]....
        /*026c*/ 	.word	0x00002c70


	//   ....[37]....
        /*0270*/ 	.word	0x00002c90


	//   ....[38]....
        /*0274*/ 	.word	0x00002cf0


	//   ....[39]....
        /*0278*/ 	.word	0x00002d10


	//   ....[40]....
        /*027c*/ 	.word	0x00002da0


	//   ....[41]....
        /*0280*/ 	.word	0x00002e30


	//   ....[42]....
        /*0284*/ 	.word	0x00002e80


	//   ....[43]....
        /*0288*/ 	.word	0x00002ec0


	//   ....[44]....
        /*028c*/ 	.word	0x00002f00


	//----- nvinfo : EIATTR_EXIT_INSTR_OFFSETS
	.align		4
.L_48:
        /*0290*/ 	.byte	0x04, 0x1c
        /*0292*/ 	.short	(.L_50 - .L_49)


	//   ....[0]....
.L_49:
        /*0294*/ 	.word	0x000038e0


	//   ....[1]....
        /*0298*/ 	.word	0x00003900


	//----- nvinfo : EIATTR_REQNTID
	.align		4
.L_50:
        /*029c*/ 	.byte	0x04, 0x10
        /*029e*/ 	.short	(.L_52 - .L_51)
.L_51:
        /*02a0*/ 	.word	0x00000200
        /*02a4*/ 	.word	0x00000001
        /*02a8*/ 	.word	0x00000001


	//----- nvinfo : EIATTR_CRS_STACK_SIZE
	.align		4
.L_52:
        /*02ac*/ 	.byte	0x04, 0x1e
        /*02ae*/ 	.short	(.L_54 - .L_53)
.L_53:
        /*02b0*/ 	.word	0x00000000
.L_54:


//--------------------- .nv.callgraph             --------------------------
	.section	.nv.callgraph,"",@"SHT_CUDA_CALLGRAPH"
	.align	4
	.sectionentsize	8
	.align		4
        /*0000*/ 	.word	0x00000000
	.align		4
        /*0004*/ 	.word	0xffffffff
	.align		4
        /*0008*/ 	.word	0x00000000
	.align		4
        /*000c*/ 	.word	0xfffffffe
	.align		4
        /*0010*/ 	.word	0x00000000
	.align		4
        /*0014*/ 	.word	0xfffffffd
	.align		4
        /*0018*/ 	.word	0x00000000
	.align		4
        /*001c*/ 	.word	0xfffffffc


//--------------------- .nv.rel.action            --------------------------
	.section	.nv.rel.action,"",@"SHT_CUDA_RELOCINFO"
	.align	8
	.sectionentsize	8
        /*0000*/ 	.byte	0x73, 0x00, 0x00, 0x00, 0x00, 0x00, 0x00, 0x00, 0x00, 0x00, 0x00, 0x11, 0x25, 0x00, 0x05, 0x36


//--------------------- .nv.constant4             --------------------------
	.section	.nv.constant4,"a",@progbits
	.align	8
	.align		8
.nv.constant4:
        /*0000*/ 	.dword	_$_str


//--------------------- .nv.constant0.triton_red_fused__to_copy_add_amax_amin_clamp_mul_native_layer_norm_reciprocal_10 --------------------------
	.section	.nv.constant0.triton_red_fused__to_copy_add_amax_amin_clamp_mul_native_layer_norm_reciprocal_10,"a",@progbits
	.sectionflags	@""
	.align	4
.nv.constant0.triton_red_fused__to_copy_add_amax_amin_clamp_mul_native_layer_norm_reciprocal_10:
	.zero		472


//--------------------- .text.triton_red_fused__to_copy_add_amax_amin_clamp_mul_native_layer_norm_reciprocal_10 --------------------------
	.section	.text.triton_red_fused__to_copy_add_amax_amin_clamp_mul_native_layer_norm_reciprocal_10,"ax",@progbits
	.sectionflags	@"SHF_BARRIERS=1"
	.sectioninfo	@"SHI_REGISTERS=40"
	.align	128
        .global         triton_red_fused__to_copy_add_amax_amin_clamp_mul_native_layer_norm_reciprocal_10
        .type           triton_red_fused__to_copy_add_amax_amin_clamp_mul_native_layer_norm_reciprocal_10,@function
        .size           triton_red_fused__to_copy_add_amax_amin_clamp_mul_native_layer_norm_reciprocal_10,(.L_x_3 - triton_red_fused__to_copy_add_amax_amin_clamp_mul_native_layer_norm_reciprocal_10)
        .other          triton_red_fused__to_copy_add_amax_amin_clamp_mul_native_layer_norm_reciprocal_10,@"STO_CUDA_ENTRY STV_DEFAULT"
triton_red_fused__to_copy_add_amax_amin_clamp_mul_native_layer_norm_reciprocal_10:
.text.triton_red_fused__to_copy_add_amax_amin_clamp_mul_native_layer_norm_reciprocal_10:
[----:B------:R-:W-:Y:S02]  /*0000*/  IMAD.MOV.U32 R1, RZ, RZ, c[0x0][0x28] ;  /* 0x00000a00ff017624 */ /* 0x000fe400078e00ff */
[----:B------:R-:W0:Y:S01]  /*0010*/  S2UR UR10, SR_CTAID.X ;  /* 0x00000000000a79c3 */ /* 0x000e220000002500 */
[----:B------:R-:W-:Y:S01]  /*0020*/  UMOV UR6, 0x2 ;  /* 0x0000000200067882 */ /* 0x000fe20000000000 */
[----:B------:R-:W-:Y:S01]  /*0030*/  PRMT R34, RZ, 0x7610, R34 ;  /* 0x00007610ff227816 */ /* 0x000fe20000000022 */
[----:B------:R-:W-:Y:S02]  /*0040*/  ULDC.64 UR4, c[0x0][0x180] ;  /* 0x0000600000047ab9 */ /* 0x000fe40000000a00 */
[----:B------:R-:W-:Y:S02]  /*0050*/  ULDC.64 UR8, c[0x0][0x118] ;  /* 0x0000460000087ab9 */ /* 0x000fe40000000a00 */
[----:B0-----:R-:W-:Y:S02]  /*0060*/  UISETP.GE.AND UP0, UPT, UR10, 0xe10, UPT ;  /* 0x00000e100a00788c */ /* 0x001fe4000bf06270 */
[----:B------:R-:W-:-:S04]  /*0070*/  UIMAD.WIDE UR4, UR10, UR6, UR4 ;  /* 0x000000060a0472a5 */ /* 0x000fc8000f8e0204 */
[----:B------:R-:W-:Y:S02]  /*0080*/  PLOP3.LUT P0, PT, PT, PT, UP0, 0x80, 0x0 ;  /* 0x000000000000781c */ /* 0x000fe40003f0f008 */
[----:B------:R-:W-:Y:S02]  /*0090*/  IMAD.U32 R8, RZ, RZ, UR4 ;  /* 0x00000004ff087e24 */ /* 0x000fe4000f8e00ff */
[----:B------:R-:W-:Y:S01]  /*00a0*/  IMAD.U32 R9, RZ, RZ, UR5 ;  /* 0x00000005ff097e24 */ /* 0x000fe2000f8e00ff */
[----:B------:R-:W-:Y:S02]  /*00b0*/  ULDC.64 UR4, c[0x0][0x188] ;  /* 0x0000620000047ab9 */ /* 0x000fe40000000a00 */
[----:B------:R-:W-:-:S06]  /*00c0*/  UIMAD.WIDE UR4, UR10, UR6, UR4 ;  /* 0x000000060a0472a5 */ /* 0x000fcc000f8e0204 */
[----:B------:R0:W2:Y:S01]  /*00d0*/  @!P0 LDG.E.EL.U16 R34, [R8.64] ;  /* 0x0000000808228981 */ /* 0x0000a2000c2e1500 */
[----:B------:R-:W-:Y:S01]  /*00e0*/  PLOP3.LUT P0, PT, PT, PT, UP0, 0x80, 0x0 ;  /* 0x000000000000781c */ /* 0x000fe20003f0f008 */
[----:B------:R-:W-:Y:S01]  /*00f0*/  IMAD.U32 R10, RZ, RZ, UR4 ;  /* 0x00000004ff0a7e24 */ /* 0x000fe2000f8e00ff */
[----:B------:R-:W-:Y:S01]  /*0100*/  PRMT R35, RZ, 0x7610, R35 ;  /* 0x00007610ff237816 */ /* 0x000fe20000000023 */
[----:B------:R-:W-:Y:S01]  /*0110*/  IMAD.U32 R11, RZ, RZ, UR5 ;  /* 0x00000005ff0b7e24 */ /* 0x000fe2000f8e00ff */
[----:B------:R-:W1:Y:S09]  /*0120*/  S2R R0, SR_TID.X ;  /* 0x0000000000007919 */ /* 0x000e720000002100 */
[----:B------:R3:W4:Y:S01]  /*0130*/  @!P0 LDG.E.EL.U16 R35, [R10.64] ;  /* 0x000000080a238981 */ /* 0x000722000c2e1500 */
[----:B------:R-:W-:Y:S01]  /*0140*/  IMAD.U32 R19, RZ, RZ, UR6 ;  /* 0x00000006ff137e24 */ /* 0x000fe2000f8e00ff */
[----:B------:R-:W-:Y:S01]  /*0150*/  PLOP3.LUT P0, PT, PT, PT, UP0, 0x80, 0x0 ;  /* 0x000000000000781c */ /* 0x000fe20003f0f008 */
[----:B0-----:R-:W-:Y:S01]  /*0160*/  IMAD.U32 R9, RZ, RZ, UR10 ;  /* 0x0000000aff097e24 */ /* 0x001fe2000f8e00ff */
[----:B------:R-:W-:Y:S01]  /*0170*/  CS2R R12, SRZ ;  /* 0x00000000000c7805 */ /* 0x000fe2000001ff00 */
[----:B------:R-:W-:-:S02]  /*0180*/  IMAD.MOV.U32 R33, RZ, RZ, 0x4 ;  /* 0x00000004ff217424 */ /* 0x000fc400078e00ff */
[----:B-1----:R-:W-:-:S05]  /*0190*/  IMAD.SHL.U32 R2, R0, 0x4, RZ ;  /* 0x0000000400027824 */ /* 0x002fca00078e00ff */
[----:B------:R-:W-:Y:S01]  /*01a0*/  LOP3.LUT R30, R2, 0x7fc, RZ, 0xc0, !PT ;  /* 0x000007fc021e7812 */ /* 0x000fe200078ec0ff */
[----:B------:R-:W-:-:S04]  /*01b0*/  IMAD.U32 R25, RZ, RZ, UR6 ;  /* 0x00000006ff197e24 */ /* 0x000fc8000f8e00ff */
[----:B------:R-:W-:-:S04]  /*01c0*/  IMAD.WIDE.U32 R18, R30, R19, c[0x0][0x170] ;  /* 0x00005c001e127625 */ /* 0x000fc800078e0013 */
[----:B------:R-:W-:Y:S01]  /*01d0*/  IMAD.U32 R31, RZ, RZ, UR6 ;  /* 0x00000006ff1f7e24 */ /* 0x000fe2000f8e00ff */
[----:B------:R-:W5:Y:S01]  /*01e0*/  LDG.E.EL.64 R22, [R18.64+0x3000] ;  /* 0x0030000812167981 */ /* 0x000f62000c2e1b00 */
[----:B------:R-:W-:Y:S01]  /*01f0*/  IMAD R2, R9, 0xc00, R30 ;  /* 0x00000c0009027824 */ /* 0x000fe200078e021e */
[----:B------:R-:W-:Y:S01]  /*0200*/  CS2R R14, SRZ ;  /* 0x00000000000e7805 */ /* 0x000fe2000001ff00 */
[----:B------:R-:W-:-:S04]  /*0210*/  IMAD.WIDE.U32 R20, R30, R33, c[0x0][0x168] ;  /* 0x00005a001e147625 */ /* 0x000fc800078e0021 */
[C---:B------:R-:W-:Y:S01]  /*0220*/  IMAD.WIDE.U32 R24, R30.reuse, R25, c[0x0][0x190] ;  /* 0x000064001e187625 */ /* 0x040fe200078e0019 */
[----:B---3--:R-:W3:Y:S03]  /*0230*/  LDG.E.EL.128 R8, [R20.64+0x6000] ;  /* 0x0060000814087981 */ /* 0x008ee6000c2e1d00 */
[----:B------:R-:W-:Y:S02]  /*0240*/  IMAD.WIDE.U32 R30, R30, R31, c[0x0][0x198] ;  /* 0x000066001e1e7625 */ /* 0x000fe400078e001f */
[----:B------:R-:W3:Y:S02]  /*0250*/  LDG.E.EL.64 R24, [R24.64] ;  /* 0x0000000818187981 */ /* 0x000ee4000c2e1b00 */
[----:B------:R-:W-:Y:S02]  /*0260*/  IMAD.WIDE R32, R2, R33, c[0x0][0x178] ;  /* 0x00005e0002207625 */ /* 0x000fe400078e0221 */
[----:B------:R-:W3:Y:S04]  /*0270*/  LDG.E.EL.64 R26, [R30.64] ;  /* 0x000000081e1a7981 */ /* 0x000ee8000c2e1b00 */
[----:B------:R4:W3:Y:S01]  /*0280*/  @!P0 LDG.E.EF.128 R12, [R32.64] ;  /* 0x00000008200c8981 */ /* 0x0008e2000c0e1d00 */
[----:B------:R-:W-:Y:S01]  /*0290*/  PLOP3.LUT P0, PT, PT, PT, UP0, 0x80, 0x0 ;  /* 0x000000000000781c */ /* 0x000fe20003f0f008 */
[----:B------:R-:W-:Y:S01]  /*02a0*/  IMAD.U32 R17, RZ, RZ, UR6 ;  /* 0x00000006ff117e24 */ /* 0x000fe2000f8e00ff */
[----:B------:R-:W-:-:S03]  /*02b0*/  CS2R R28, SRZ ;  /* 0x00000000001c7805 */ /* 0x000fc6000001ff00 */
[----:B------:R-:W-:-:S08]  /*02c0*/  IMAD.WIDE R16, R2, R17, c[0x0][0x160] ;  /* 0x0000580002107625 */ /* 0x000fd000078e0211 */
[----:B------:R0:W3:Y:S01]  /*02d0*/  @!P0 LDG.E.EF.64 R28, [R16.64] ;  /* 0x00000008101c8981 */ /* 0x0000e2000c0e1b00 */
[----:B------:R-:W-:Y:S02]  /*02e0*/  UMOV UR4, UR8 ;  /* 0x0000000800047c82 */ /* 0x000fe40008000000 */
[----:B------:R-:W-:Y:S01]  /*02f0*/  UMOV UR5, UR9 ;  /* 0x0000000900057c82 */ /* 0x000fe20008000000 */
[----:B--2---:R-:W-:-:S05]  /*0300*/  IMAD.U32 R36, R34, 0x10000, RZ ;  /* 0x0001000022247824 */ /* 0x004fca00078e00ff */
[----:B------:R-:W-:-:S04]  /*0310*/  FSETP.GE.AND P0, PT, R36, RZ, PT ;  /* 0x000000ff2400720b */ /* 0x000fc80003f06000 */
[----:B------:R-:W-:Y:S01]  /*0320*/  SEL R34, R34, RZ, !P0 ;  /* 0x000000ff22227207 */ /* 0x000fe20004000000 */
[----:B----4-:R-:W-:-:S04]  /*0330*/  IMAD.U32 R32, R35, 0x10000, RZ ;  /* 0x0001000023207824 */ /* 0x010fc800078e00ff */
[----:B------:R-:W-:Y:S01]  /*0340*/  IMAD.U32 R34, R34, 0x10000, RZ ;  /* 0x0001000022227824 */ /* 0x000fe200078e00ff */
[----:B------:R-:W-:-:S03]  /*0350*/  FSETP.GTU.AND P0, PT, R32, RZ, PT ;  /* 0x000000ff2000720b */ /* 0x000fc60003f0c000 */
[----:B------:R-:W-:Y:S01]  /*0360*/  FADD R34, RZ, -R34 ;  /* 0x80000022ff227221 */ /* 0x000fe20000000000 */
[----:B------:R-:W-:-:S04]  /*0370*/  SEL R35, R35, RZ, P0 ;  /* 0x000000ff23237207 */ /* 0x000fc80000000000 */
[----:B------:R-:W-:Y:S01]  /*0380*/  FSETP.NAN.AND P1, PT, R34, R34, PT ;  /* 0x000000222200720b */ /* 0x000fe20003f28000 */
[----:B------:R-:W-:-:S05]  /*0390*/  IMAD.U32 R35, R35, 0x10000, RZ ;  /* 0x0001000023237824 */ /* 0x000fca00078e00ff */
[----:B------:R-:W-:-:S07]  /*03a0*/  FSETP.GT.AND P0, PT, R34, R35, PT ;  /* 0x000000232200720b */ /* 0x000fce0003f04000 */
[----:B------:R-:W-:-:S05]  /*03b0*/  @!P1 FSEL R34, R34, R35, P0 ;  /* 0x0000002322229208 */ /* 0x000fca0000000000 */
[----:B0-----:R-:W-:-:S05]  /*03c0*/  FMUL R16, R34, 0.0078740157186985015869 ;  /* 0x3c01020422107820 */ /* 0x001fca0000400000 */
[C---:B------:R-:W-:Y:S02]  /*03d0*/  FSETP.GT.AND P0, PT, R16.reuse, 9.9999997473787516356e-06, PT ;  /* 0x3727c5ac1000780b */ /* 0x040fe40003f04000 */
[C---:B-----5:R-:W-:Y:S01]  /*03e0*/  PRMT R17, R23.reuse, 0x7632, R17 ;  /* 0x0000763217117816 */ /* 0x060fe20000000011 */
[----:B------:R-:W-:Y:S01]  /*03f0*/  IMAD.U32 R23, R23, 0x10000, RZ ;  /* 0x0001000017177824 */ /* 0x000fe200078e00ff */
[----:B------:R-:W-:Y:S01]  /*0400*/  FSETP.NAN.AND P1, PT, R16, R16, PT ;  /* 0x000000101000720b */ /* 0x000fe20003f28000 */
[----:B------:R-:W-:Y:S02]  /*0410*/  IMAD.U32 R33, R22, 0x10000, RZ ;  /* 0x0001000016217824 */ /* 0x000fe400078e00ff */
[--C-:B---3--:R-:W-:Y:S01]  /*0420*/  FADD R10, R10, R23.reuse ;  /* 0x000000170a0a7221 */ /* 0x108fe20000000000 */
[----:B------:R-:W-:Y:S01]  /*0430*/  PRMT R23, R22, 0x7632, R23 ;  /* 0x0000763216177816 */ /* 0x000fe20000000017 */
[----:B------:R-:W-:Y:S01]  /*0440*/  IMAD.U32 R32, R17, 0x10000, RZ ;  /* 0x0001000011207824 */ /* 0x000fe200078e00ff */
[----:B------:R-:W-:Y:S01]  /*0450*/  FADD R8, R8, R33 ;  /* 0x0000002108087221 */ /* 0x000fe20000000000 */
[C---:B------:R-:W-:Y:S01]  /*0460*/  PRMT R34, R27.reuse, 0x7632, R34 ;  /* 0x000076321b227816 */ /* 0x040fe20000000022 */
[----:B------:R-:W-:Y:S01]  /*0470*/  IMAD.U32 R22, R27, 0x10000, RZ ;  /* 0x000100001b167824 */ /* 0x000fe200078e00ff */
[----:B------:R-:W-:-:S02]  /*0480*/  @!P0 FSEL R16, R16, 9.9999997473787516356e-06, P1 ;  /* 0x3727c5ac10108808 */ /* 0x000fc40000800000 */
[----:B------:R-:W-:Y:S01]  /*0490*/  I2FP.F32.S32 R27, R14 ;  /* 0x0000000e001b7245 */ /* 0x000fe20000201400 */
[----:B------:R-:W-:Y:S01]  /*04a0*/  FADD R11, R11, R32 ;  /* 0x000000200b0b7221 */ /* 0x000fe20000000000 */
[----:B------:R-:W-:Y:S02]  /*04b0*/  PRMT R33, R25, 0x7632, R33 ;  /* 0x0000763219217816 */ /* 0x000fe40000000021 */
[----:B------:R-:W-:Y:S01]  /*04c0*/  I2FP.F32.S32 R35, R15 ;  /* 0x0000000f00237245 */ /* 0x000fe20000201400 */
[----:B------:R-:W-:Y:S01]  /*04d0*/  IMAD.U32 R32, R23, 0x10000, RZ ;  /* 0x0001000017207824 */ /* 0x000fe200078e00ff */
[C---:B------:R-:W-:Y:S01]  /*04e0*/  FMUL R27, R16.reuse, R27 ;  /* 0x0000001b101b7220 */ /* 0x040fe20000400000 */
[----:B------:R-:W-:Y:S01]  /*04f0*/  IMAD.U32 R25, R25, 0x10000, RZ ;  /* 0x0001000019197824 */ /* 0x000fe200078e00ff */
[----:B------:R-:W-:Y:S01]  /*0500*/  I2FP.F32.S32 R17, R12 ;  /* 0x0000000c00117245 */ /* 0x000fe20000201400 */
[----:B------:R-:W-:Y:S01]  /*0510*/  IMAD.U32 R12, R33, 0x10000, RZ ;  /* 0x00010000210c7824 */ /* 0x000fe200078e00ff */
[----:B------:R-:W-:Y:S01]  /*0520*/  FMUL R35, R16, R35 ;  /* 0x0000002310237220 */ /* 0x000fe20000400000 */
[----:B------:R-:W-:Y:S01]  /*0530*/  IMAD.U32 R15, R34, 0x10000, RZ ;  /* 0x00010000220f7824 */ /* 0x000fe200078e00ff */
[----:B------:R-:W-:Y:S01]  /*0540*/  FADD R32, R9, R32 ;  /* 0x0000002009207221 */ /* 0x000fe20000000000 */
[----:B------:R-:W-:Y:S01]  /*0550*/  FFMA R9, R25, R27, R22 ;  /* 0x0000001b19097223 */ /* 0x000fe20000000016 */
[----:B------:R-:W-:Y:S01]  /*0560*/  PRMT R25, R26, 0x7632, R25 ;  /* 0x000076321a197816 */ /* 0x000fe20000000019 */
[----:B------:R-:W-:Y:S01]  /*0570*/  FFMA R12, R12, R35, R15 ;  /* 0x000000230c0c7223 */ /* 0x000fe2000000000f */
[----:B------:R-:W-:Y:S01]  /*0580*/  I2FP.F32.S32 R13, R13 ;  /* 0x0000000d000d7245 */ /* 0x000fe20000201400 */
[----:B------:R-:W-:Y:S01]  /*0590*/  IMAD.U32 R15, R26, 0x10000, RZ ;  /* 0x000100001a0f7824 */ /* 0x000fe200078e00ff */
[C---:B------:R-:W-:Y:S01]  /*05a0*/  PRMT R23, R24.reuse, 0x7632, R23 ;  /* 0x0000763218177816 */ /* 0x040fe20000000017 */
[----:B------:R-:W-:Y:S01]  /*05b0*/  IMAD.U32 R24, R24, 0x10000, RZ ;  /* 0x0001000018187824 */ /* 0x000fe200078e00ff */
[----:B------:R-:W-:Y:S01]  /*05c0*/  FMUL R17, R16, R17 ;  /* 0x0000001110117220 */ /* 0x000fe20000400000 */
[----:B------:R-:W-:-:S02]  /*05d0*/  IMAD.SHL.U32 R27, R0, 0x4, RZ ;  /* 0x00000004001b7824 */ /* 0x000fc400078e00ff */
[----:B------:R-:W-:Y:S01]  /*05e0*/  IMAD.U32 R26, R25, 0x10000, RZ ;  /* 0x00010000191a7824 */ /* 0x000fe200078e00ff */
[----:B------:R-:W-:Y:S01]  /*05f0*/  FMUL R25, R16, R13 ;  /* 0x0000000d10197220 */ /* 0x000fe20000400000 */
[----:B------:R-:W-:Y:S01]  /*0600*/  IMAD.U32 R23, R23, 0x10000, RZ ;  /* 0x0001000017177824 */ /* 0x000fe200078e00ff */
[----:B------:R-:W-:Y:S01]  /*0610*/  FFMA R15, R24, R17, R15 ;  /* 0x00000011180f7223 */ /* 0x000fe2000000000f */
[----:B------:R-:W-:Y:S02]  /*0620*/  LOP3.LUT R17, R27, 0x7fc, RZ, 0xc0, !PT ;  /* 0x000007fc1b117812 */ /* 0x000fe400078ec0ff */
[----:B------:R-:W-:Y:S01]  /*0630*/  FFMA R23, R23, R25, R26 ;  /* 0x0000001917177223 */ /* 0x000fe2000000001a */
[----:B------:R-:W-:Y:S02]  /*0640*/  PRMT R22, R29, 0x7632, R22 ;  /* 0x000076321d167816 */ /* 0x000fe40000000016 */
[----:B------:R-:W-:Y:S02]  /*0650*/  LOP3.LUT R26, R17, 0x800, RZ, 0xfc, !PT ;  /* 0x00000800111a7812 */ /* 0x000fe400078efcff */
[----:B------:R-:W-:-:S02]  /*0660*/  PRMT R14, R28, 0x7632, R14 ;  /* 0x000076321c0e7816 */ /* 0x000fc4000000000e */
[----:B------:R-:W-:Y:S01]  /*0670*/  ISETP.GE.U32.AND P1, PT, R26, 0xc00, PT ;  /* 0x00000c001a00780c */ /* 0x000fe20003f26070 */
[----:B------:R-:W-:Y:S01]  /*0680*/  IMAD.U32 R22, R22, 0x10000, RZ ;  /* 0x0001000016167824 */ /* 0x000fe200078e00ff */
[----:B------:R-:W-:Y:S01]  /*0690*/  PLOP3.LUT P0, PT, PT, PT, UP0, 0x80, 0x0 ;  /* 0x000000000000781c */ /* 0x000fe20003f0f008 */
[----:B------:R-:W-:Y:S02]  /*06a0*/  IMAD.U32 R13, R14, 0x10000, RZ ;  /* 0x000100000e0d7824 */ /* 0x000fe400078e00ff */
[----:B------:R-:W-:Y:S02]  /*06b0*/  IMAD.U32 R35, R28, 0x10000, RZ ;  /* 0x000100001c237824 */ /* 0x000fe400078e00ff */
[----:B------:R-:W-:Y:S01]  /*06c0*/  IMAD.U32 R29, R29, 0x10000, RZ ;  /* 0x000100001d1d7824 */ /* 0x000fe200078e00ff */
[----:B------:R-:W-:Y:S01]  /*06d0*/  ISETP.GE.U32.AND.EX P1, PT, RZ, RZ, PT, P1 ;  /* 0x000000ffff00720c */ /* 0x000fe20003f26110 */
[----:B------:R-:W-:Y:S01]  /*06e0*/  FFMA R33, R11, R12, R22 ;  /* 0x0000000c0b217223 */ /* 0x000fe20000000016 */
[----:B------:R-:W-:Y:S01]  /*06f0*/  FFMA R32, R32, R23, R13 ;  /* 0x0000001720207223 */ /* 0x000fe2000000000d */
[----:B------:R-:W-:Y:S01]  /*0700*/  FFMA R35, R8, R15, R35 ;  /* 0x0000000f08237223 */ /* 0x000fe20000000023 */
[----:B------:R-:W-:Y:S01]  /*0710*/  FFMA R34, R10, R9, R29 ;  /* 0x000000090a227223 */ /* 0x000fe2000000001d */
[----:B------:R-:W-:Y:S01]  /*0720*/  IMAD.U32 R13, RZ, RZ, UR6 ;  /* 0x00000006ff0d7e24 */ /* 0x000fe2000f8e00ff */
[----:B------:R-:W-:-:S02]  /*0730*/  CS2R R22, SRZ ;  /* 0x0000000000167805 */ /* 0x000fc4000001ff00 */
[----:B------:R-:W-:Y:S01]  /*0740*/  F2FP.BF16.PACK_AB R14, R32, R35 ;  /* 0x00000023200e723e */ /* 0x000fe200000010ff */
[----:B------:R-:W-:Y:S01]  /*0750*/  IMAD.WIDE R12, R2, R13, c[0x0][0x1a0] ;  /* 0x00006800020c7625 */ /* 0x000fe200078e020d */
[----:B------:R-:W-:Y:S01]  /*0760*/  F2FP.BF16.PACK_AB R15, R33, R34 ;  /* 0x00000022210f723e */ /* 0x000fe200000010ff */
[----:B------:R-:W-:Y:S01]  /*0770*/  CS2R R8, SRZ ;  /* 0x0000000000087805 */ /* 0x000fe2000001ff00 */
[----:B------:R-:W-:-:S03]  /*0780*/  CS2R R10, SRZ ;  /* 0x00000000000a7805 */ /* 0x000fc6000001ff00 */
[----:B------:R0:W-:Y:S04]  /*0790*/  @!P0 STG.E.64 [R12.64], R14 ;  /* 0x0000000e0c008986 */ /* 0x0001e8000c101b04 */
[----:B------:R-:W2:Y:S04]  /*07a0*/  @!P1 LDG.E.EL.64 R22, [R18.64+0x4000] ;  /* 0x0040000412169981 */ /* 0x000ea8000c2e1b00 */
[----:B------:R-:W3:Y:S01]  /*07b0*/  @!P1 LDG.E.EL.128 R8, [R20.64+0x8000] ;  /* 0x0080000414089981 */ /* 0x000ee2000c2e1d00 */
[----:B------:R-:W-:Y:S02]  /*07c0*/  PLOP3.LUT P2, PT, PT, PT, UP0, 0x40, 0x0 ;  /* 0x000000000000781c */ /* 0x000fe40003f4e808 */
[----:B------:R-:W-:Y:S01]  /*07d0*/  ISETP.LT.U32.AND P0, PT, R26, 0xc00, PT ;  /* 0x00000c001a00780c */ /* 0x000fe20003f01070 */
[----:B------:R-:W-:-:S02]  /*07e0*/  IMAD.U32 R28, RZ, RZ, UR6 ;  /* 0x00000006ff1c7e24 */ /* 0x000fc4000f8e00ff */
[----:B------:R-:W-:Y:S01]  /*07f0*/  IMAD.U32 R27, RZ, RZ, UR10 ;  /* 0x0000000aff1b7e24 */ /* 0x000fe2000f8e00ff */
[----:B------:R-:W-:Y:S01]  /*0800*/  ISETP.LT.U32.AND.EX P0, PT, RZ, RZ, P2, P0 ;  /* 0x000000ffff00720c */ /* 0x000fe20001701100 */
[----:B0-----:R-:W-:Y:S01]  /*0810*/  IMAD.WIDE.U32 R12, R17, R28, c[0x0][0x190] ;  /* 0x00006400110c7625 */ /* 0x001fe200078e001c */
[----:B------:R-:W-:-:S03]  /*0820*/  CS2R R24, SRZ ;  /* 0x0000000000187805 */ /* 0x000fc6000001ff00 */
[----:B------:R-:W-:Y:S02]  /*0830*/  IMAD R17, R27, 0xc00, R26 ;  /* 0x00000c001b117824 */ /* 0x000fe400078e021a */
[----:B------:R-:W-:Y:S01]  /*0840*/  CS2R R26, SRZ ;  /* 0x00000000001a7805 */ /* 0x000fe2000001ff00 */
[----:B------:R0:W4:Y:S01]  /*0850*/  @!P1 LDG.E.EL.64 R24, [R12.64+0x1000] ;  /* 0x001000040c189981 */ /* 0x000122000c2e1b00 */
[----:B------:R-:W-:-:S05]  /*0860*/  IMAD.WIDE R28, R17, R28, c[0x0][0x160] ;  /* 0x00005800111c7625 */ /* 0x000fca00078e021c */
[----:B------:R1:W5:Y:S01]  /*0870*/  @P0 LDG.E.EF.64 R26, [R28.64] ;  /* 0x000000041c1a0981 */ /* 0x000362000c0e1b00 */
[----:B0-----:R-:W-:Y:S01]  /*0880*/  CS2R R12, SRZ ;  /* 0x00000000000c7805 */ /* 0x001fe2000001ff00 */
[C---:B--2---:R-:W-:Y:S01]  /*0890*/  IMAD.U32 R15, R22.reuse, 0x10000, RZ ;  /* 0x00010000160f7824 */ /* 0x044fe200078e00ff */
[----:B------:R-:W-:-:S03]  /*08a0*/  PRMT R22, R22, 0x7632, R22 ;  /* 0x0000763216167816 */ /* 0x000fc60000000016 */
[----:B---3--:R-:W-:Y:S01]  /*08b0*/  FADD R36, R15, R8 ;  /* 0x000000080f247221 */ /* 0x008fe20000000000 */
[----:B------:R-:W-:Y:S02]  /*08c0*/  IMAD.U32 R15, R23, 0x10000, RZ ;  /* 0x00010000170f7824 */ /* 0x000fe400078e00ff */
[----:B------:R-:W-:Y:S02]  /*08d0*/  IMAD.MOV.U32 R8, RZ, RZ, 0x4 ;  /* 0x00000004ff087424 */ /* 0x000fe400078e00ff */
[----:B------:R-:W-:Y:S01]  /*08e0*/  FADD R10, R15, R10 ;  /* 0x0000000a0f0a7221 */ /* 0x000fe20000000000 */
[----:B------:R-:W-:Y:S01]  /*08f0*/  IMAD.U32 R22, R22, 0x10000, RZ ;  /* 0x0001000016167824 */ /* 0x000fe200078e00ff */
[----:B------:R-:W-:Y:S01]  /*0900*/  CS2R R14, SRZ ;  /* 0x00000000000e7805 */ /* 0x000fe2000001ff00 */
[----:B-1----:R-:W-:Y:S02]  /*0910*/  IMAD.WIDE R28, R17, R8, c[0x0][0x178] ;  /* 0x00005e00111c7625 */ /* 0x002fe400078e0208 */
[----:B------:R-:W-:-:S02]  /*0920*/  FADD R22, R22, R9 ;  /* 0x0000000916167221 */ /* 0x000fc40000000000 */
[----:B------:R-:W-:Y:S01]  /*0930*/  CS2R R8, SRZ ;  /* 0x0000000000087805 */ /* 0x000fe2000001ff00 */
[----:B------:R-:W2:Y:S05]  /*0940*/  @P0 LDG.E.EF.128 R12, [R28.64] ;  /* 0x000000041c0c0981 */ /* 0x000eaa000c0e1d00 */
[----:B------:R-:W3:Y:S01]  /*0950*/  @!P1 LDG.E.EL.64 R8, [R30.64+0x1000] ;  /* 0x001000041e089981 */ /* 0x000ee2000c2e1b00 */
[----:B------:R-:W-:-:S04]  /*0960*/  PLOP3.LUT P5, PT, PT, PT, UP0, 0x40, 0x0 ;  /* 0x000000000000781c */ /* 0x000fc80003fae808 */
[----:B------:R-:W-:Y:S02]  /*0970*/  FSEL R32, R32, RZ, P5 ;  /* 0x000000ff20207208 */ /* 0x000fe40002800000 */
[----:B--2---:R-:W-:Y:S02]  /*0980*/  I2FP.F32.S32 R29, R15 ;  /* 0x0000000f001d7245 */ /* 0x004fe40000201400 */
[----:B----4-:R-:W-:-:S03]  /*0990*/  PRMT R15, R25, 0x7632, R15 ;  /* 0x00007632190f7816 */ /* 0x010fc6000000000f */
[C---:B------:R-:W-:Y:S01]  /*09a0*/  FMUL R28, R16.reuse, R29 ;  /* 0x0000001d101c7220 */ /* 0x040fe20000400000 */
[C---:B---3--:R-:W-:Y:S02]  /*09b0*/  PRMT R23, R9.reuse, 0x7632, R23 ;  /* 0x0000763209177816 */ /* 0x048fe40000000017 */
[----:B------:R-:W-:Y:S01]  /*09c0*/  I2FP.F32.S32 R29, R14 ;  /* 0x0000000e001d7245 */ /* 0x000fe20000201400 */
[----:B------:R-:W-:Y:S02]  /*09d0*/  IMAD.U32 R14, R9, 0x10000, RZ ;  /* 0x00010000090e7824 */ /* 0x000fe400078e00ff */
[----:B------:R-:W-:Y:S02]  /*09e0*/  IMAD.U32 R15, R15, 0x10000, RZ ;  /* 0x000100000f0f7824 */ /* 0x000fe400078e00ff */
[----:B------:R-:W-:Y:S01]  /*09f0*/  IMAD.U32 R37, R23, 0x10000, RZ ;  /* 0x0001000017257824 */ /* 0x000fe200078e00ff */
[----:B------:R-:W-:Y:S01]  /*0a00*/  FMUL R9, R16, R29 ;  /* 0x0000001d10097220 */ /* 0x000fe20000400000 */
[----:B------:R-:W-:Y:S01]  /*0a10*/  IMAD.U32 R25, R25, 0x10000, RZ ;  /* 0x0001000019197824 */ /* 0x000fe200078e00ff */
[----:B------:R-:W-:Y:S01]  /*0a20*/  PRMT R23, R8, 0x7632, R23 ;  /* 0x0000763208177816 */ /* 0x000fe20000000017 */
[----:B------:R-:W-:Y:S01]  /*0a30*/  FFMA R15, R15, R28, R37 ;  /* 0x0000001c0f0f7223 */ /* 0x000fe20000000025 */
[----:B------:R-:W-:Y:S01]  /*0a40*/  I2FP.F32.S32 R13, R13 ;  /* 0x0000000d000d7245 */ /* 0x000fe20000201400 */
[--C-:B------:R-:W-:Y:S01]  /*0a50*/  FFMA R9, R25, R9, R14.reuse ;  /* 0x0000000919097223 */ /* 0x100fe2000000000e */
[----:B------:R-:W-:Y:S01]  /*0a60*/  PRMT R14, R24, 0x7632, R14 ;  /* 0x00007632180e7816 */ /* 0x000fe2000000000e */
[----:B------:R-:W-:-:S02]  /*0a70*/  IMAD.U32 R28, RZ, RZ, UR10 ;  /* 0x0000000aff1c7e24 */ /* 0x000fc4000f8e00ff */
[----:B------:R-:W-:Y:S01]  /*0a80*/  IMAD.U32 R25, R23, 0x10000, RZ ;  /* 0x0001000017197824 */ /* 0x000fe200078e00ff */
[----:B------:R-:W-:Y:S01]  /*0a90*/  FMUL R13, R16, R13 ;  /* 0x0000000d100d7220 */ /* 0x000fe20000400000 */
[----:B------:R-:W-:Y:S01]  /*0aa0*/  IMAD.U32 R14, R14, 0x10000, RZ ;  /* 0x000100000e0e7824 */ /* 0x000fe200078e00ff */
[----:B------:R-:W-:-:S03]  /*0ab0*/  ISETP.LT.AND P2, PT, R28, 0xe10, PT ;  /* 0x00000e101c00780c */ /* 0x000fc60003f41270 */
[----:B------:R-:W-:Y:S01]  /*0ac0*/  FFMA R25, R14, R13, R25 ;  /* 0x0000000d0e197223 */ /* 0x000fe20000000019 */
[----:B------:R-:W-:Y:S02]  /*0ad0*/  SEL R31, RZ, 0x3f800000, !P2 ;  /* 0x3f800000ff1f7807 */ /* 0x000fe40005000000 */
[----:B------:R-:W-:Y:S01]  /*0ae0*/  I2FP.F32.S32 R13, R12 ;  /* 0x0000000c000d7245 */ /* 0x000fe20000201400 */
[----:B------:R-:W-:Y:S02]  /*0af0*/  IMAD.U32 R24, R24, 0x10000, RZ ;  /* 0x0001000018187824 */ /* 0x000fe400078e00ff */
[----:B------:R-:W-:Y:S01]  /*0b00*/  FADD R14, R31, 1 ;  /* 0x3f8000001f0e7421 */ /* 0x000fe20000000000 */
[----:B------:R-:W-:Y:S01]  /*0b10*/  IMAD.U32 R29, R8, 0x10000, RZ ;  /* 0x00010000081d7824 */ /* 0x000fe200078e00ff */
[----:B------:R-:W-:-:S03]  /*0b20*/  FMUL R16, R16, R13 ;  /* 0x0000000d10107220 */ /* 0x000fc60000400000 */
[----:B------:R-:W-:Y:S01]  /*0b30*/  FSEL R13, R14, R31, P0 ;  /* 0x0000001f0e0d7208 */ /* 0x000fe20000000000 */
[----:B------:R-:W-:Y:S01]  /*0b40*/  FFMA R16, R24, R16, R29 ;  /* 0x0000001018107223 */ /* 0x000fe2000000001d */
[C---:B-----5:R-:W-:Y:S01]  /*0b50*/  IMAD.U32 R29, R26.reuse, 0x10000, RZ ;  /* 0x000100001a1d7824 */ /* 0x060fe200078e00ff */
[----:B------:R-:W-:Y:S02]  /*0b60*/  PRMT R26, R26, 0x7632, R26 ;  /* 0x000076321a1a7816 */ /* 0x000fe4000000001a */
[C---:B------:R-:W-:Y:S01]  /*0b70*/  FADD R12, R13.reuse, R13 ;  /* 0x0000000d0d0c7221 */ /* 0x040fe20000000000 */
[----:B------:R-:W-:Y:S02]  /*0b80*/  FFMA R36, R36, R16, R29 ;  /* 0x0000001024247223 */ /* 0x000fe4000000001d */
[----:B------:R-:W-:Y:S01]  /*0b90*/  IMAD.U32 R29, R26, 0x10000, RZ ;  /* 0x000100001a1d7824 */ /* 0x000fe200078e00ff */
[C---:B------:R-:W-:Y:S01]  /*0ba0*/  FMUL R31, R12.reuse, 16777216 ;  /* 0x4b8000000c1f7820 */ /* 0x040fe20000400000 */
[----:B------:R-:W-:Y:S01]  /*0bb0*/  FADD R16, R13, R12 ;  /* 0x0000000c0d107221 */ /* 0x000fe20000000000 */
[----:B------:R-:W-:Y:S01]  /*0bc0*/  FSETP.GEU.AND P2, PT, R12, 1.175494350822287508e-38, PT ;  /* 0x008000000c00780b */ /* 0x000fe20003f4e000 */
[----:B------:R-:W-:Y:S01]  /*0bd0*/  FFMA R25, R22, R25, R29 ;  /* 0x0000001916197223 */ /* 0x000fe2000000001d */
[----:B------:R-:W-:Y:S01]  /*0be0*/  IMAD.U32 R29, R27, 0x10000, RZ ;  /* 0x000100001b1d7824 */ /* 0x000fe200078e00ff */
[----:B------:R-:W-:Y:S01]  /*0bf0*/  FADD R22, R13, R16 ;  /* 0x000000100d167221 */ /* 0x000fe20000000000 */
[----:B------:R-:W-:Y:S01]  /*0c00*/  FSEL R8, R31, R12, !P2 ;  /* 0x0000000c1f087208 */ /* 0x000fe20005000000 */
[----:B------:R-:W-:Y:S01]  /*0c10*/  FMUL R31, R16, 16777216 ;  /* 0x4b800000101f7820 */ /* 0x000fe20000400000 */
[----:B------:R-:W-:Y:S01]  /*0c20*/  PRMT R23, R23, 0x7632, R23 ;  /* 0x0000763217177816 */ /* 0x000fe20000000017 */
[----:B------:R-:W-:Y:S01]  /*0c30*/  FFMA R10, R10, R9, R29 ;  /* 0x000000090a0a7223 */ /* 0x000fe2000000001d */
[----:B------:R-:W-:Y:S01]  /*0c40*/  FSETP.GEU.AND P3, PT, R16, 1.175494350822287508e-38, PT ;  /* 0x008000001000780b */ /* 0x000fe20003f6e000 */
[----:B------:R-:W-:Y:S01]  /*0c50*/  MUFU.RCP R14, R14 ;  /* 0x0000000e000e7308 */ /* 0x000fe20000001000 */
[C---:B------:R-:W-:Y:S01]  /*0c60*/  FMUL R9, R22.reuse, 16777216 ;  /* 0x4b80000016097820 */ /* 0x040fe20000400000 */
[----:B------:R-:W-:Y:S01]  /*0c70*/  FSETP.GEU.AND P4, PT, R22, 1.175494350822287508e-38, PT ;  /* 0x008000001600780b */ /* 0x000fe20003f8e000 */
[----:B------:R-:W-:Y:S01]  /*0c80*/  IMAD.U32 R26, R23, 0x10000, RZ ;  /* 0x00010000171a7824 */ /* 0x000fe200078e00ff */
[----:B------:R-:W-:-:S02]  /*0c90*/  PRMT R27, R27, 0x7632, R27 ;  /* 0x000076321b1b7816 */ /* 0x000fc4000000001b */
[----:B------:R-:W-:Y:S02]  /*0ca0*/  FSEL R24, R31, R16, !P3 ;  /* 0x000000101f187208 */ /* 0x000fe40005800000 */
[----:B------:R-:W0:Y:S01]  /*0cb0*/  MUFU.RCP R8, R8 ;  /* 0x0000000800087308 */ /* 0x000e220000001000 */
[----:B------:R-:W-:Y:S01]  /*0cc0*/  FSEL R29, R9, R22, !P4 ;  /* 0x00000016091d7208 */ /* 0x000fe20006000000 */
[----:B------:R-:W-:Y:S01]  /*0cd0*/  FADD R9, R26, R11 ;  /* 0x0000000b1a097221 */ /* 0x000fe20000000000 */
[----:B------:R-:W-:Y:S01]  /*0ce0*/  IMAD.U32 R26, R27, 0x10000, RZ ;  /* 0x000100001b1a7824 */ /* 0x000fe200078e00ff */
[----:B------:R-:W-:-:S04]  /*0cf0*/  FMUL R28, R13, 16777216 ;  /* 0x4b8000000d1c7820 */ /* 0x000fc80000400000 */
[----:B------:R-:W1:Y:S01]  /*0d00*/  MUFU.RCP R24, R24 ;  /* 0x0000001800187308 */ /* 0x000e620000001000 */
[----:B------:R-:W-:Y:S01]  /*0d10*/  FFMA R15, R9, R15, R26 ;  /* 0x0000000f090f7223 */ /* 0x000fe2000000001a */
[-C--:B------:R-:W-:Y:S01]  /*0d20*/  FSEL R23, R28, R13.reuse, !P2 ;  /* 0x0000000d1c177208 */ /* 0x080fe20005000000 */
[----:B------:R-:W-:Y:S01]  /*0d30*/  FADD R9, -R32, R25 ;  /* 0x0000001920097221 */ /* 0x000fe20000000100 */
[----:B------:R-:W-:Y:S02]  /*0d40*/  PLOP3.LUT P2, PT, PT, PT, UP0, 0x40, 0x0 ;  /* 0x000000000000781c */ /* 0x000fe40003f4e808 */
[----:B------:R-:W-:Y:S02]  /*0d50*/  FSEL R27, R28, R13, !P3 ;  /* 0x0000000d1c1b7208 */ /* 0x000fe40005800000 */
[----:B------:R2:W3:Y:S01]  /*0d60*/  MUFU.RCP R11, R29 ;  /* 0x0000001d000b7308 */ /* 0x0004e20000001000 */
[----:B------:R-:W-:Y:S02]  /*0d70*/  PLOP3.LUT P3, PT, PT, PT, UP0, 0x40, 0x0 ;  /* 0x000000000000781c */ /* 0x000fe40003f6e808 */
[----:B------:R-:W-:Y:S01]  /*0d80*/  FSEL R35, R35, RZ, P2 ;  /* 0x000000ff23237208 */ /* 0x000fe20001000000 */
[----:B0-----:R-:W-:Y:S01]  /*0d90*/  FMUL R23, R8, R23 ;  /* 0x0000001708177220 */ /* 0x001fe20000400000 */
[----:B------:R-:W-:Y:S01]  /*0da0*/  FSEL R26, R34, RZ, P3 ;  /* 0x000000ff221a7208 */ /* 0x000fe20001800000 */
[----:B--2---:R-:W-:-:S02]  /*0db0*/  FFMA R29, R9, R14, R32 ;  /* 0x0000000e091d7223 */ /* 0x004fc40000000020 */
[----:B------:R-:W-:Y:S02]  /*0dc0*/  FADD R8, -R35, R36 ;  /* 0x0000002423087221 */ /* 0x000fe40000000100 */
[----:B------:R-:W-:Y:S01]  /*0dd0*/  FADD R30, R25, -R29 ;  /* 0x8000001d191e7221 */ /* 0x000fe20000000000 */
[----:B------:R-:W-:Y:S01]  /*0de0*/  FSEL R28, R28, R13, !P4 ;  /* 0x0000000d1c1c7208 */ /* 0x000fe20006000000 */
[----:B-1----:R-:W-:Y:S02]  /*0df0*/  FMUL R24, R24, R27 ;  /* 0x0000001b18187220 */ /* 0x002fe40000400000 */
[----:B------:R-:W-:Y:S01]  /*0e00*/  FFMA R30, R9, R30, RZ ;  /* 0x0000001e091e7223 */ /* 0x000fe200000000ff */
[----:B------:R-:W-:Y:S01]  /*0e10*/  FADD R9, -R26, R10 ;  /* 0x0000000a1a097221 */ /* 0x000fe20000000100 */
[----:B------:R-:W-:Y:S01]  /*0e20*/  FFMA R27, R8, R14, R35 ;  /* 0x0000000e081b7223 */ /* 0x000fe20000000023 */
[----:B---3--:R-:W-:Y:S02]  /*0e30*/  FMUL R11, R11, R28 ;  /* 0x0000001c0b0b7220 */ /* 0x008fe40000400000 */
[----:B------:R-:W-:Y:S01]  /*0e40*/  FFMA R31, R9, R14, R26 ;  /* 0x0000000e091f7223 */ /* 0x000fe2000000001a */
[----:B------:R-:W-:-:S02]  /*0e50*/  FSEL R29, R29, R32, P0 ;  /* 0x000000201d1d7208 */ /* 0x000fc40000000000 */
[----:B------:R-:W-:Y:S01]  /*0e60*/  FSEL R28, R27, R35, P0 ;  /* 0x000000231b1c7208 */ /* 0x000fe20000000000 */
[----:B------:R-:W-:Y:S01]  /*0e70*/  FADD R27, R36, -R27 ;  /* 0x8000001b241b7221 */ /* 0x000fe20000000000 */
[----:B------:R-:W-:Y:S01]  /*0e80*/  FADD R32, R10, -R31 ;  /* 0x8000001f0a207221 */ /* 0x000fe20000000000 */
[----:B------:R-:W-:Y:S02]  /*0e90*/  FSEL R26, R31, R26, P0 ;  /* 0x0000001a1f1a7208 */ /* 0x000fe40000000000 */
[----:B------:R-:W-:Y:S01]  /*0ea0*/  FFMA R31, R8, R27, RZ ;  /* 0x0000001b081f7223 */ /* 0x000fe200000000ff */
[----:B------:R-:W-:Y:S02]  /*0eb0*/  FFMA R27, R9, R32, RZ ;  /* 0x00000020091b7223 */ /* 0x000fe400000000ff */
[----:B------:R-:W0:Y:S01]  /*0ec0*/  SHFL.BFLY PT, R9, R22, 0x10, 0x1f ;  /* 0x0e001f0016097f89 */ /* 0x000e2200000e0000 */
[----:B------:R-:W-:Y:S01]  /*0ed0*/  PLOP3.LUT P2, PT, PT, PT, UP0, 0x40, 0x0 ;  /* 0x000000000000781c */ /* 0x000fe20003f4e808 */
[----:B------:R-:W-:-:S03]  /*0ee0*/  FADD R29, -R28, R29 ;  /* 0x0000001d1c1d7221 */ /* 0x000fc60000000100 */
[----:B------:R-:W-:Y:S02]  /*0ef0*/  FSEL R33, R33, RZ, P2 ;  /* 0x000000ff21217208 */ /* 0x000fe40001000000 */
[----:B------:R-:W-:Y:S01]  /*0f00*/  FSETP.NEU.AND P2, PT, R12, RZ, PT ;  /* 0x000000ff0c00720b */ /* 0x000fe20003f4d000 */
[----:B------:R-:W-:Y:S01]  /*0f10*/  FADD R30, R31, R30 ;  /* 0x0000001e1f1e7221 */ /* 0x000fe20000000000 */
[----:B------:R-:W-:Y:S02]  /*0f20*/  FMUL R8, R29, R29 ;  /* 0x0000001d1d087220 */ /* 0x000fe40000400000 */
[----:B------:R-:W-:Y:S02]  /*0f30*/  FSEL R23, R23, RZ, P2 ;  /* 0x000000ff17177208 */ /* 0x000fe40001000000 */
[----:B------:R-:W-:Y:S01]  /*0f40*/  FSEL R30, R30, RZ, P0 ;  /* 0x000000ff1e1e7208 */ /* 0x000fe20000000000 */
[----:B------:R-:W-:Y:S02]  /*0f50*/  FMUL R13, R13, R8 ;  /* 0x000000080d0d7220 */ /* 0x000fe40000400000 */
[----:B------:R-:W-:Y:S01]  /*0f60*/  FFMA R29, R29, R23, R28 ;  /* 0x000000171d1d7223 */ /* 0x000fe2000000001c */
[----:B------:R-:W-:Y:S01]  /*0f70*/  FADD R8, -R33, R15 ;  /* 0x0000000f21087221 */ /* 0x000fe20000000100 */
[----:B------:R-:W-:Y:S01]  /*0f80*/  FSETP.NEU.AND P2, PT, R16, RZ, PT ;  /* 0x000000ff1000720b */ /* 0x000fe20003f4d000 */
[----:B------:R-:W-:Y:S01]  /*0f90*/  FFMA R23, R23, R13, R30 ;  /* 0x0000000d17177223 */ /* 0x000fe2000000001e */
[----:B------:R-:W-:Y:S01]  /*0fa0*/  FADD R26, R26, -R29 ;  /* 0x8000001d1a1a7221 */ /* 0x000fe20000000000 */
[----:B------:R-:W-:Y:S01]  /*0fb0*/  FFMA R14, R8, R14, R33 ;  /* 0x0000000e080e7223 */ /* 0x000fe20000000021 */
[----:B------:R-:W-:Y:S01]  /*0fc0*/  FSEL R28, R27, RZ, P0 ;  /* 0x000000ff1b1c7208 */ /* 0x000fe20000000000 */
[----:B0-----:R-:W-:Y:S01]  /*0fd0*/  FADD R13, R22, R9 ;  /* 0x00000009160d7221 */ /* 0x001fe20000000000 */
[----:B------:R-:W-:Y:S01]  /*0fe0*/  FSEL R24, R24, RZ, P2 ;  /* 0x000000ff18187208 */ /* 0x000fe20001000000 */
[----:B------:R-:W-:Y:S01]  /*0ff0*/  FMUL R27, R26, R26 ;  /* 0x0000001a1a1b7220 */ /* 0x000fe20000400000 */
[----:B------:R-:W-:-:S02]  /*1000*/  FADD R31, R15, -R14 ;  /* 0x8000000e0f1f7221 */ /* 0x000fc40000000000 */
[C---:B------:R-:W-:Y:S01]  /*1010*/  FSETP.GEU.AND P4, PT, |R13|.reuse, 1.175494350822287508e-38, PT ;  /* 0x008000000d00780b */ /* 0x040fe20003f8e200 */
[----:B------:R-:W-:Y:S01]  /*1020*/  FMUL R27, R12, R27 ;  /* 0x0000001b0c1b7220 */ /* 0x000fe20000400000 */
[----:B------:R-:W-:Y:S01]  /*1030*/  FSEL R33, R14, R33, P0 ;  /* 0x000000210e217208 */ /* 0x000fe20000000000 */
[----:B------:R-:W-:Y:S01]  /*1040*/  FFMA R26, R26, R24, R29 ;  /* 0x000000181a1a7223 */ /* 0x000fe2000000001d */
[----:B------:R-:W-:Y:S01]  /*1050*/  FSETP.NEU.AND P3, PT, R22, RZ, PT ;  /* 0x000000ff1600720b */ /* 0x000fe20003f6d000 */
[C---:B------:R-:W-:Y:S01]  /*1060*/  FMUL R12, R13.reuse, 0.25 ;  /* 0x3e8000000d0c7820 */ /* 0x040fe20000400000 */
[----:B------:R-:W-:Y:S01]  /*1070*/  FSETP.GT.AND P2, PT, |R13|, 8.50705917302346158658e+37, PT ;  /* 0x7e8000000d00780b */ /* 0x000fe20003f44200 */
[----:B------:R-:W-:Y:S01]  /*1080*/  FFMA R14, R8, R31, RZ ;  /* 0x0000001f080e7223 */ /* 0x000fe200000000ff */
[----:B------:R-:W-:Y:S01]  /*1090*/  FSEL R11, R11, RZ, P3 ;  /* 0x000000ff0b0b7208 */ /* 0x000fe20001800000 */
[----:B------:R-:W0:Y:S01]  /*10a0*/  SHFL.BFLY PT, R8, R13, 0x8, 0x1f ;  /* 0x0d001f000d087f89 */ /* 0x000e2200000e0000 */
[----:B------:R-:W-:Y:S01]  /*10b0*/  FADD R23, R28, R23 ;  /* 0x000000171c177221 */ /* 0x000fe20000000000 */
[----:B------:R-:W-:Y:S01]  /*10c0*/  FADD R33, R33, -R26 ;  /* 0x8000001a21217221 */ /* 0x000fe20000000000 */
[----:B------:R-:W-:-:S02]  /*10d0*/  FSEL R28, R12, R13, P2 ;  /* 0x0000000d0c1c7208 */ /* 0x000fc40001000000 */
[----:B------:R-:W-:Y:S01]  /*10e0*/  FFMA R23, R24, R27, R23 ;  /* 0x0000001b18177223 */ /* 0x000fe20000000017 */
[----:B------:R-:W-:Y:S01]  /*10f0*/  FSEL R14, R14, RZ, P0 ;  /* 0x000000ff0e0e7208 */ /* 0x000fe20000000000 */
[C---:B------:R-:W-:Y:S01]  /*1100*/  FFMA R12, R33.reuse, R11, R26 ;  /* 0x0000000b210c7223 */ /* 0x040fe2000000001a */
[----:B------:R-:W-:Y:S01]  /*1110*/  FMUL R33, R33, R33 ;  /* 0x0000002121217220 */ /* 0x000fe20000400000 */
[----:B------:R-:W-:Y:S02]  /*1120*/  @!P4 FMUL R28, R28, 16777216 ;  /* 0x4b8000001c1cc820 */ /* 0x000fe40000400000 */
[----:B------:R-:W-:Y:S01]  /*1130*/  FADD R14, R14, R23 ;  /* 0x000000170e0e7221 */ /* 0x000fe20000000000 */
[----:B------:R-:W-:Y:S01]  /*1140*/  FMUL R33, R16, R33 ;  /* 0x0000002110217220 */ /* 0x000fe20000400000 */
[----:B------:R-:W1:Y:S02]  /*1150*/  SHFL.BFLY PT, R23, R12, 0x10, 0x1f ;  /* 0x0e001f000c177f89 */ /* 0x000e6400000e0000 */
[----:B------:R-:W2:Y:S01]  /*1160*/  MUFU.RCP R28, R28 ;  /* 0x0000001c001c7308 */ /* 0x000ea20000001000 */
[----:B------:R-:W-:Y:S01]  /*1170*/  FFMA R33, R11, R33, R14 ;  /* 0x000000210b217223 */ /* 0x000fe2000000000e */
[----:B------:R-:W-:-:S04]  /*1180*/  @P2 FMUL R9, R9, 0.25 ;  /* 0x3e80000009092820 */ /* 0x000fc80000400000 */
[----:B------:R-:W3:Y:S01]  /*1190*/  SHFL.BFLY PT, R16, R33, 0x10, 0x1f ;  /* 0x0e001f0021107f89 */ /* 0x000ee200000e0000 */
[----:B------:R-:W-:Y:S01]  /*11a0*/  @!P4 FMUL R9, R9, 16777216 ;  /* 0x4b8000000909c820 */ /* 0x000fe20000400000 */
[C---:B0-----:R-:W-:Y:S01]  /*11b0*/  FADD R11, R13.reuse, R8 ;  /* 0x000000080d0b7221 */ /* 0x041fe20000000000 */
[----:B------:R-:W-:-:S04]  /*11c0*/  FSETP.NEU.AND P3, PT, R13, RZ, PT ;  /* 0x000000ff0d00720b */ /* 0x000fc80003f6d000 */
[C---:B------:R-:W-:Y:S01]  /*11d0*/  FSETP.GEU.AND P4, PT, |R11|.reuse, 1.175494350822287508e-38, PT ;  /* 0x008000000b00780b */ /* 0x040fe20003f8e200 */
[----:B--2---:R-:W-:Y:S01]  /*11e0*/  FMUL R9, R28, R9 ;  /* 0x000000091c097220 */ /* 0x004fe20000400000 */
[C---:B------:R-:W-:Y:S01]  /*11f0*/  FMUL R24, R11.reuse, 0.25 ;  /* 0x3e8000000b187820 */ /* 0x040fe20000400000 */
[----:B------:R-:W-:Y:S01]  /*1200*/  FSETP.GT.AND P2, PT, |R11|, 8.50705917302346158658e+37, PT ;  /* 0x7e8000000b00780b */ /* 0x000fe20003f44200 */
[----:B------:R-:W0:Y:S02]  /*1210*/  SHFL.BFLY PT, R14, R11, 0x4, 0x1f ;  /* 0x0c801f000b0e7f89 */ /* 0x000e2400000e0000 */
[----:B------:R-:W-:Y:S01]  /*1220*/  FSEL R9, R9, RZ, P3 ;  /* 0x000000ff09097208 */ /* 0x000fe20001800000 */
[----:B-1----:R-:W-:Y:S01]  /*1230*/  FADD R23, -R12, R23 ;  /* 0x000000170c177221 */ /* 0x002fe20000000100 */
[----:B------:R-:W-:-:S03]  /*1240*/  FSEL R24, R24, R11, P2 ;  /* 0x0000000b18187208 */ /* 0x000fc60001000000 */
[C---:B------:R-:W-:Y:S01]  /*1250*/  FMUL R27, R23.reuse, R23 ;  /* 0x00000017171b7220 */ /* 0x040fe20000400000 */
[----:B------:R-:W-:Y:S01]  /*1260*/  FFMA R12, R23, R9, R12 ;  /* 0x00000009170c7223 */ /* 0x000fe2000000000c */
[----:B------:R-:W-:Y:S02]  /*1270*/  @!P4 FMUL R24, R24, 16777216 ;  /* 0x4b8000001818c820 */ /* 0x000fe40000400000 */
[----:B------:R-:W-:Y:S01]  /*1280*/  FMUL R27, R22, R27 ;  /* 0x0000001b161b7220 */ /* 0x000fe20000400000 */
[----:B---3--:R-:W-:Y:S01]  /*1290*/  FADD R16, R33, R16 ;  /* 0x0000001021107221 */ /* 0x008fe20000000000 */
[----:B------:R-:W1:Y:S01]  /*12a0*/  SHFL.BFLY PT, R23, R12, 0x8, 0x1f ;  /* 0x0d001f000c177f89 */ /* 0x000e6200000e0000 */
[----:B------:R-:W2:Y:S02]  /*12b0*/  MUFU.RCP R29, R24 ;  /* 0x00000018001d7308 */ /* 0x000ea40000001000 */
[----:B------:R-:W-:Y:S01]  /*12c0*/  FFMA R16, R9, R27, R16 ;  /* 0x0000001b09107223 */ /* 0x000fe20000000010 */
[----:B------:R-:W-:-:S04]  /*12d0*/  @P2 FMUL R8, R8, 0.25 ;  /* 0x3e80000008082820 */ /* 0x000fc80000400000 */
[----:B------:R-:W3:Y:S01]  /*12e0*/  SHFL.BFLY PT, R27, R16, 0x8, 0x1f ;  /* 0x0d001f00101b7f89 */ /* 0x000ee200000e0000 */
[----:B------:R-:W-:Y:S01]  /*12f0*/  @!P4 FMUL R8, R8, 16777216 ;  /* 0x4b8000000808c820 */ /* 0x000fe20000400000 */
[C---:B0-----:R-:W-:Y:S01]  /*1300*/  FADD R9, R11.reuse, R14 ;  /* 0x0000000e0b097221 */ /* 0x041fe20000000000 */
[----:B------:R-:W-:-:S04]  /*1310*/  FSETP.NEU.AND P3, PT, R11, RZ, PT ;  /* 0x000000ff0b00720b */ /* 0x000fc80003f6d000 */
[----:B------:R-:W-:Y:S01]  /*1320*/  FSETP.GEU.AND P4, PT, |R9|, 1.175494350822287508e-38, PT ;  /* 0x008000000900780b */ /* 0x000fe20003f8e200 */
        /* <DEDUP_REMOVED lines=22> */
[----:B------:R-:W-:-:S04]  /*1490*/  FMUL R22, R13, 0.25 ;  /* 0x3e8000000d167820 */ /* 0x000fc80000400000 */
[----:B------:R-:W-:Y:S01]  /*14a0*/  FSEL R31, R31, RZ, P2 ;  /* 0x000000ff1f1f7208 */ /* 0x000fe20001000000 */
[----:B-1----:R-:W-:Y:S01]  /*14b0*/  FADD R23, -R12, R23 ;  /* 0x000000170c177221 */ /* 0x002fe20000000100 */
[----:B------:R-:W-:-:S03]  /*14c0*/  FSETP.GT.AND P2, PT, |R13|, 8.50705917302346158658e+37, PT ;  /* 0x7e8000000d00780b */ /* 0x000fc60003f44200 */
[C---:B------:R-:W-:Y:S01]  /*14d0*/  FMUL R14, R23.reuse, R23 ;  /* 0x00000017170e7220 */ /* 0x040fe20000400000 */
[----:B------:R-:W-:Y:S01]  /*14e0*/  FSEL R22, R22, R13, P2 ;  /* 0x0000000d16167208 */ /* 0x000fe20001000000 */
[----:B------:R-:W-:Y:S02]  /*14f0*/  FFMA R12, R23, R31, R12 ;  /* 0x0000001f170c7223 */ /* 0x000fe4000000000c */
[----:B------:R-:W-:Y:S01]  /*1500*/  FMUL R11, R11, R14 ;  /* 0x0000000e0b0b7220 */ /* 0x000fe20000400000 */
[----:B---3--:R-:W-:Y:S01]  /*1510*/  FADD R16, R16, R27 ;  /* 0x0000001b10107221 */ /* 0x008fe20000000000 */
[----:B------:R-:W-:Y:S01]  /*1520*/  @!P3 FMUL R22, R22, 16777216 ;  /* 0x4b8000001616b820 */ /* 0x000fe20000400000 */
[----:B------:R-:W0:Y:S02]  /*1530*/  SHFL.BFLY PT, R14, R13, 0x1, 0x1f ;  /* 0x0c201f000d0e7f89 */ /* 0x000e2400000e0000 */
[----:B------:R-:W-:Y:S02]  /*1540*/  FFMA R11, R31, R11, R16 ;  /* 0x0000000b1f0b7223 */ /* 0x000fe40000000010 */
[----:B------:R-:W1:Y:S01]  /*1550*/  SHFL.BFLY PT, R23, R12, 0x2, 0x1f ;  /* 0x0c401f000c177f89 */ /* 0x000e6200000e0000 */
[----:B------:R-:W2:Y:S03]  /*1560*/  MUFU.RCP R27, R22 ;  /* 0x00000016001b7308 */ /* 0x000ea60000001000 */
[----:B------:R-:W3:Y:S01]  /*1570*/  SHFL.BFLY PT, R16, R11, 0x2, 0x1f ;  /* 0x0c401f000b107f89 */ /* 0x000ee200000e0000 */
[----:B------:R-:W-:-:S04]  /*1580*/  @P2 FMUL R8, R8, 0.25 ;  /* 0x3e80000008082820 */ /* 0x000fc80000400000 */
[----:B------:R-:W-:Y:S01]  /*1590*/  @!P3 FMUL R8, R8, 16777216 ;  /* 0x4b8000000808b820 */ /* 0x000fe20000400000 */
[----:B------:R-:W-:-:S03]  /*15a0*/  FSETP.NEU.AND P2, PT, R13, RZ, PT ;  /* 0x000000ff0d00720b */ /* 0x000fc60003f4d000 */
[----:B--2---:R-:W-:Y:S01]  /*15b0*/  FMUL R27, R27, R8 ;  /* 0x000000081b1b7220 */ /* 0x004fe20000400000 */
[----:B0-----:R-:W-:-:S04]  /*15c0*/  FADD R8, R13, R14 ;  /* 0x0000000e0d087221 */ /* 0x001fc80000000000 */
[----:B------:R-:W-:Y:S01]  /*15d0*/  FSEL R27, R27, RZ, P2 ;  /* 0x000000ff1b1b7208 */ /* 0x000fe20001000000 */
[----:B-1----:R-:W-:Y:S01]  /*15e0*/  FADD R23, -R12, R23 ;  /* 0x000000170c177221 */ /* 0x002fe20000000100 */
[----:B------:R-:W-:-:S03]  /*15f0*/  FSETP.GEU.AND P3, PT, |R8|, 1.175494350822287508e-38, PT ;  /* 0x008000000800780b */ /* 0x000fc60003f6e200 */
[C---:B------:R-:W-:Y:S01]  /*1600*/  FMUL R24, R23.reuse, R23 ;  /* 0x0000001717187220 */ /* 0x040fe20000400000 */
[----:B------:R-:W-:Y:S01]  /*1610*/  FFMA R12, R23, R27, R12 ;  /* 0x0000001b170c7223 */ /* 0x000fe2000000000c */
[----:B---3--:R-:W-:Y:S01]  /*1620*/  FADD R16, R11, R16 ;  /* 0x000000100b107221 */ /* 0x008fe20000000000 */
[C---:B------:R-:W-:Y:S01]  /*1630*/  FMUL R11, R8.reuse, 0.25 ;  /* 0x3e800000080b7820 */ /* 0x040fe20000400000 */
[----:B------:R-:W-:Y:S01]  /*1640*/  FMUL R24, R9, R24 ;  /* 0x0000001809187220 */ /* 0x000fe20000400000 */
[----:B------:R-:W-:Y:S01]  /*1650*/  FSETP.GT.AND P2, PT, |R8|, 8.50705917302346158658e+37, PT ;  /* 0x7e8000000800780b */ /* 0x000fe20003f44200 */
[----:B------:R-:W0:Y:S02]  /*1660*/  SHFL.BFLY PT, R9, R12, 0x1, 0x1f ;  /* 0x0c201f000c097f89 */ /* 0x000e2400000e0000 */
[----:B------:R-:W-:Y:S01]  /*1670*/  FFMA R16, R27, R24, R16 ;  /* 0x000000181b107223 */ /* 0x000fe20000000010 */
[----:B------:R-:W-:-:S04]  /*1680*/  FSEL R22, R11, R8, P2 ;  /* 0x000000080b167208 */ /* 0x000fc80001000000 */
[----:B------:R-:W1:Y:S01]  /*1690*/  SHFL.BFLY PT, R11, R16, 0x1, 0x1f ;  /* 0x0c201f00100b7f89 */ /* 0x000e6200000e0000 */
[----:B------:R-:W-:-:S04]  /*16a0*/  @!P3 FMUL R22, R22, 16777216 ;  /* 0x4b8000001616b820 */ /* 0x000fc80000400000 */
[----:B------:R-:W2:Y:S01]  /*16b0*/  MUFU.RCP R23, R22 ;  /* 0x0000001600177308 */ /* 0x000ea20000001000 */
[----:B------:R-:W-:-:S04]  /*16c0*/  @P2 FMUL R14, R14, 0.25 ;  /* 0x3e8000000e0e2820 */ /* 0x000fc80000400000 */
[----:B------:R-:W-:Y:S01]  /*16d0*/  @!P3 FMUL R14, R14, 16777216 ;  /* 0x4b8000000e0eb820 */ /* 0x000fe20000400000 */
[----:B------:R-:W-:Y:S01]  /*16e0*/  FSETP.NEU.AND P2, PT, R8, RZ, PT ;  /* 0x000000ff0800720b */ /* 0x000fe20003f4d000 */
[----:B0-----:R-:W-:Y:S01]  /*16f0*/  FADD R9, -R12, R9 ;  /* 0x000000090c097221 */ /* 0x001fe20000000100 */
[----:B------:R-:W-:Y:S01]  /*1700*/  LOP3.LUT P4, RZ, R0, 0x1f, RZ, 0xc0, !PT ;  /* 0x0000001f00ff7812 */ /* 0x000fe2000788c0ff */
[----:B--2---:R-:W-:Y:S02]  /*1710*/  FMUL R23, R23, R14 ;  /* 0x0000000e17177220 */ /* 0x004fe40000400000 */
[----:B------:R-:W-:Y:S01]  /*1720*/  FMUL R26, R9, R9 ;  /* 0x00000009091a7220 */ /* 0x000fe20000400000 */
[----:B------:R-:W-:Y:S01]  /*1730*/  UMOV UR11, 0x2 ;  /* 0x00000002000b7882 */ /* 0x000fe20000000000 */
[----:B-1----:R-:W-:Y:S01]  /*1740*/  FADD R24, R16, R11 ;  /* 0x0000000b10187221 */ /* 0x002fe20000000000 */
[----:B------:R-:W-:Y:S01]  /*1750*/  IMAD.U32 R22, RZ, RZ, UR11 ;  /* 0x0000000bff167e24 */ /* 0x000fe2000f8e00ff */
[----:B------:R-:W-:Y:S01]  /*1760*/  FMUL R26, R13, R26 ;  /* 0x0000001a0d1a7220 */ /* 0x000fe20000400000 */
[----:B------:R-:W-:-:S02]  /*1770*/  FSEL R11, R23, RZ, P2 ;  /* 0x000000ff170b7208 */ /* 0x000fc40001000000 */
[----:B------:R-:W-:Y:S01]  /*1780*/  SHF.R.U32.HI R13, RZ, 0x3, R0 ;  /* 0x00000003ff0d7819 */ /* 0x000fe20000011600 */
[----:B------:R-:W-:Y:S01]  /*1790*/  IMAD.WIDE R22, R17, R22, c[0x0][0x1a0] ;  /* 0x0000680011167625 */ /* 0x000fe200078e0216 */
[----:B------:R-:W-:Y:S01]  /*17a0*/  F2FP.BF16.PACK_AB R14, R25, R36 ;  /* 0x00000024190e723e */ /* 0x000fe200000010ff */
[----:B------:R-:W-:Y:S01]  /*17b0*/  FFMA R12, R9, R11, R12 ;  /* 0x0000000b090c7223 */ /* 0x000fe2000000000c */
[----:B------:R-:W-:Y:S01]  /*17c0*/  F2FP.BF16.PACK_AB R15, R15, R10 ;  /* 0x0000000a0f0f723e */ /* 0x000fe200000010ff */
[----:B------:R-:W-:Y:S01]  /*17d0*/  FFMA R24, R11, R26, R24 ;  /* 0x0000001a0b187223 */ /* 0x000fe20000000018 */
[----:B------:R-:W-:-:S03]  /*17e0*/  LOP3.LUT R13, R13, 0x3c, RZ, 0xc0, !PT ;  /* 0x0000003c0d0d7812 */ /* 0x000fc600078ec0ff */
[----:B------:R-:W-:Y:S04]  /*17f0*/  @P0 STG.E.64 [R22.64], R14 ;  /* 0x0000000e16000986 */ /* 0x000fe8000c101b08 */
[----:B------:R-:W-:Y:S04]  /*1800*/  @!P4 STS [R13+0x80], R8 ;  /* 0x000080080d00c388 */ /* 0x000fe80000000800 */
[----:B------:R-:W-:Y:S04]  /*1810*/  @!P4 STS [R13], R12 ;  /* 0x0000000c0d00c388 */ /* 0x000fe80000000800 */
[----:B------:R-:W-:Y:S04]  /*1820*/  @!P4 STS [R13+0x40], R24 ;  /* 0x000040180d00c388 */ /* 0x000fe80000000800 */
[----:B------:R-:W-:Y:S01]  /*1830*/  BAR.SYNC.DEFER_BLOCKING 0x0 ;  /* 0x0000000000007b1d */ /* 0x000fe20000010000 */
[----:B------:R-:W-:-:S13]  /*1840*/  ISETP.GE.AND P3, PT, R0, 0x10, PT ;  /* 0x000000100000780c */ /* 0x000fda0003f66270 */
[----:B------:R-:W0:Y:S04]  /*1850*/  @!P3 LDS R5, [R0.X4+0x80] ;  /* 0x000080000005b984 */ /* 0x000e280000004800 */
[----:B------:R-:W1:Y:S04]  /*1860*/  @!P3 LDS R6, [R0.X4] ;  /* 0x000000000006b984 */ /* 0x000e680000004800 */
[----:B------:R-:W-:Y:S04]  /*1870*/  @!P3 LDS R7, [R0.X4+0x40] ;  /* 0x000040000007b984 */ /* 0x000fe80000004800 */
[----:B0-----:R-:W0:Y:S04]  /*1880*/  SHFL.BFLY PT, R16, R5, 0x8, 0x1f ;  /* 0x0d001f0005107f89 */ /* 0x001e2800000e0000 */
[----:B-1----:R-:W-:Y:S01]  /*1890*/  SHFL.BFLY PT, R11, R6, 0x8, 0x1f ;  /* 0x0d001f00060b7f89 */ /* 0x002fe200000e0000 */
[----:B0-----:R-:W-:-:S05]  /*18a0*/  FADD R9, R5, R16 ;  /* 0x0000001005097221 */ /* 0x001fca0000000000 */
[C---:B------:R-:W-:Y:S01]  /*18b0*/  FSETP.GEU.AND P5, PT, |R9|.reuse, 1.175494350822287508e-38, PT ;  /* 0x008000000900780b */ /* 0x040fe20003fae200 */
[C---:B------:R-:W-:Y:S01]  /*18c0*/  FMUL R8, R9.reuse, 0.25 ;  /* 0x3e80000009087820 */ /* 0x040fe20000400000 */
[----:B------:R-:W0:Y:S01]  /*18d0*/  SHFL.BFLY PT, R10, R9, 0x4, 0x1f ;  /* 0x0c801f00090a7f89 */ /* 0x000e2200000e0000 */
[----:B------:R-:W-:-:S04]  /*18e0*/  FSETP.GT.AND P2, PT, |R9|, 8.50705917302346158658e+37, PT ;  /* 0x7e8000000900780b */ /* 0x000fc80003f44200 */
[----:B------:R-:W-:-:S06]  /*18f0*/  FSEL R14, R8, R9, P2 ;  /* 0x00000009080e7208 */ /* 0x000fcc0001000000 */
[----:B------:R-:W-:-:S04]  /*1900*/  @!P5 FMUL R14, R14, 16777216 ;  /* 0x4b8000000e0ed820 */ /* 0x000fc80000400000 */
[----:B------:R-:W1:Y:S01]  /*1910*/  MUFU.RCP R13, R14 ;  /* 0x0000000e000d7308 */ /* 0x000e620000001000 */
[----:B------:R-:W2:Y:S01]  /*1920*/  SHFL.BFLY PT, R12, R7, 0x8, 0x1f ;  /* 0x0d001f00070c7f89 */ /* 0x000ea200000e0000 */
[----:B------:R-:W-:-:S04]  /*1930*/  @P2 FMUL R16, R16, 0.25 ;  /* 0x3e80000010102820 */ /* 0x000fc80000400000 */
[----:B------:R-:W-:Y:S01]  /*1940*/  @!P5 FMUL R16, R16, 16777216 ;  /* 0x4b8000001010d820 */ /* 0x000fe20000400000 */
[C---:B0-----:R-:W-:Y:S01]  /*1950*/  FADD R8, R9.reuse, R10 ;  /* 0x0000000a09087221 */ /* 0x041fe20000000000 */
[----:B------:R-:W-:-:S04]  /*1960*/  FSETP.NEU.AND P5, PT, R9, RZ, PT ;  /* 0x000000ff0900720b */ /* 0x000fc80003fad000 */
[C---:B------:R-:W-:Y:S01]  /*1970*/  FSETP.GEU.AND P6, PT, |R8|.reuse, 1.175494350822287508e-38, PT ;  /* 0x008000000800780b */ /* 0x040fe20003fce200 */
[----:B-1----:R-:W-:Y:S01]  /*1980*/  FMUL R16, R13, R16 ;  /* 0x000000100d107220 */ /* 0x002fe20000400000 */
[C---:B------:R-:W-:Y:S01]  /*1990*/  FMUL R15, R8.reuse, 0.25 ;  /* 0x3e800000080f7820 */ /* 0x040fe20000400000 */
[----:B------:R-:W-:Y:S01]  /*19a0*/  FSETP.GT.AND P2, PT, |R8|, 8.50705917302346158658e+37, PT ;  /* 0x7e8000000800780b */ /* 0x000fe20003f44200 */
[----:B------:R-:W-:Y:S02]  /*19b0*/  FADD R13, -R6, R11 ;  /* 0x0000000b060d7221 */ /* 0x000fe40000000100 */
[----:B------:R-:W-:Y:S01]  /*19c0*/  FSEL R16, R16, RZ, P5 ;  /* 0x000000ff10107208 */ /* 0x000fe20002800000 */
[----:B------:R-:W0:Y:S01]  /*19d0*/  SHFL.BFLY PT, R11, R8, 0x2, 0x1f ;  /* 0x0c401f00080b7f89 */ /* 0x000e2200000e0000 */
[----:B------:R-:W-:Y:S01]  /*19e0*/  FSEL R15, R15, R8, P2 ;  /* 0x000000080f0f7208 */ /* 0x000fe20001000000 */
[C---:B------:R-:W-:Y:S02]  /*19f0*/  FMUL R14, R13.reuse, R13 ;  /* 0x0000000d0d0e7220 */ /* 0x040fe40000400000 */
[----:B------:R-:W-:-:S02]  /*1a00*/  FFMA R13, R13, R16, R6 ;  /* 0x000000100d0d7223 */ /* 0x000fc40000000006 */
[----:B------:R-:W-:Y:S01]  /*1a10*/  @!P6 FMUL R15, R15, 16777216 ;  /* 0x4b8000000f0fe820 */ /* 0x000fe20000400000 */
[----:B--2---:R-:W-:Y:S01]  /*1a20*/  FADD R7, R7, R12 ;  /* 0x0000000c07077221 */ /* 0x004fe20000000000 */
[----:B------:R-:W-:Y:S01]  /*1a30*/  FMUL R14, R5, R14 ;  /* 0x0000000e050e7220 */ /* 0x000fe20000400000 */
[----:B------:R-:W1:Y:S03]  /*1a40*/  SHFL.BFLY PT, R6, R13, 0x4, 0x1f ;  /* 0x0c801f000d067f89 */ /* 0x000e6600000e0000 */
[----:B------:R-:W-:Y:S01]  /*1a50*/  FFMA R7, R16, R14, R7 ;  /* 0x0000000e10077223 */ /* 0x000fe20000000007 */
[----:B------:R-:W2:Y:S01]  /*1a60*/  MUFU.RCP R15, R15 ;  /* 0x0000000f000f7308 */ /* 0x000ea20000001000 */
[----:B------:R-:W-:-:S03]  /*1a70*/  @P2 FMUL R10, R10, 0.25 ;  /* 0x3e8000000a0a2820 */ /* 0x000fc60000400000 */
[----:B------:R-:W3:Y:S01]  /*1a80*/  SHFL.BFLY PT, R12, R7, 0x4, 0x1f ;  /* 0x0c801f00070c7f89 */ /* 0x000ee200000e0000 */
[----:B------:R-:W-:Y:S01]  /*1a90*/  @!P6 FMUL R10, R10, 16777216 ;  /* 0x4b8000000a0ae820 */ /* 0x000fe20000400000 */
[C---:B------:R-:W-:Y:S01]  /*1aa0*/  FSETP.NEU.AND P5, PT, R8.reuse, RZ, PT ;  /* 0x000000ff0800720b */ /* 0x040fe20003fad000 */
[----:B0-----:R-:W-:Y:S02]  /*1ab0*/  FADD R5, R8, R11 ;  /* 0x0000000b08057221 */ /* 0x001fe40000000000 */
[----:B--2---:R-:W-:-:S03]  /*1ac0*/  FMUL R14, R15, R10 ;  /* 0x0000000a0f0e7220 */ /* 0x004fc60000400000 */
[C---:B------:R-:W-:Y:S01]  /*1ad0*/  FSETP.GEU.AND P6, PT, |R5|.reuse, 1.175494350822287508e-38, PT ;  /* 0x008000000500780b */ /* 0x040fe20003fce200 */
[C---:B------:R-:W-:Y:S01]  /*1ae0*/  FMUL R16, R5.reuse, 0.25 ;  /* 0x3e80000005107820 */ /* 0x040fe20000400000 */
[----:B------:R-:W-:Y:S01]  /*1af0*/  FSETP.GT.AND P2, PT, |R5|, 8.50705917302346158658e+37, PT ;  /* 0x7e8000000500780b */ /* 0x000fe20003f44200 */
[----:B-1----:R-:W-:Y:S01]  /*1b00*/  FADD R10, -R13, R6 ;  /* 0x000000060d0a7221 */ /* 0x002fe20000000100 */
[----:B------:R-:W-:Y:S02]  /*1b10*/  FSEL R14, R14, RZ, P5 ;  /* 0x000000ff0e0e7208 */ /* 0x000fe40002800000 */
[----:B------:R-:W-:Y:S01]  /*1b20*/  FSEL R15, R16, R5, P2 ;  /* 0x00000005100f7208 */ /* 0x000fe20001000000 */
[C---:B------:R-:W-:Y:S02]  /*1b30*/  FMUL R16, R10.reuse, R10 ;  /* 0x0000000a0a107220 */ /* 0x040fe40000400000 */
[----:B------:R-:W-:Y:S01]  /*1b40*/  FFMA R10, R10, R14, R13 ;  /* 0x0000000e0a0a7223 */ /* 0x000fe2000000000d */
[----:B------:R-:W0:Y:S01]  /*1b50*/  SHFL.BFLY PT, R6, R5, 0x1, 0x1f ;  /* 0x0c201f0005067f89 */ /* 0x000e2200000e0000 */
[----:B---3--:R-:W-:Y:S01]  /*1b60*/  FADD R7, R7, R12 ;  /* 0x0000000c07077221 */ /* 0x008fe20000000000 */
[----:B------:R-:W-:Y:S01]  /*1b70*/  FMUL R16, R9, R16 ;  /* 0x0000001009107220 */ /* 0x000fe20000400000 */
[----:B------:R-:W-:Y:S01]  /*1b80*/  @!P6 FMUL R15, R15, 16777216 ;  /* 0x4b8000000f0fe820 */ /* 0x000fe20000400000 */
[----:B------:R-:W1:Y:S02]  /*1b90*/  SHFL.BFLY PT, R9, R10, 0x2, 0x1f ;  /* 0x0c401f000a097f89 */ /* 0x000e6400000e0000 */
[----:B------:R-:W-:-:S02]  /*1ba0*/  FFMA R7, R14, R16, R7 ;  /* 0x000000100e077223 */ /* 0x000fc40000000007 */
[----:B------:R-:W2:Y:S01]  /*1bb0*/  MUFU.RCP R14, R15 ;  /* 0x0000000f000e7308 */ /* 0x000ea20000001000 */
[----:B------:R-:W-:Y:S02]  /*1bc0*/  @P2 FMUL R11, R11, 0.25 ;  /* 0x3e8000000b0b2820 */ /* 0x000fe40000400000 */
[----:B------:R-:W3:Y:S02]  /*1bd0*/  SHFL.BFLY PT, R12, R7, 0x2, 0x1f ;  /* 0x0c401f00070c7f89 */ /* 0x000ee400000e0000 */
[----:B------:R-:W-:Y:S01]  /*1be0*/  @!P6 FMUL R11, R11, 16777216 ;  /* 0x4b8000000b0be820 */ /* 0x000fe20000400000 */
[----:B------:R-:W-:-:S03]  /*1bf0*/  FSETP.NEU.AND P2, PT, R5, RZ, PT ;  /* 0x000000ff0500720b */ /* 0x000fc60003f4d000 */
[----:B--2---:R-:W-:Y:S01]  /*1c00*/  FMUL R14, R14, R11 ;  /* 0x0000000b0e0e7220 */ /* 0x004fe20000400000 */
[----:B0-----:R-:W-:Y:S01]  /*1c10*/  FADD R13, R5, R6 ;  /* 0x00000006050d7221 */ /* 0x001fe20000000000 */
[----:B-1----:R-:W-:-:S03]  /*1c20*/  FADD R9, -R10, R9 ;  /* 0x000000090a097221 */ /* 0x002fc60000000100 */
[----:B------:R-:W-:Y:S02]  /*1c30*/  FSEL R14, R14, RZ, P2 ;  /* 0x000000ff0e0e7208 */ /* 0x000fe40001000000 */
[----:B------:R-:W-:Y:S01]  /*1c40*/  FSETP.GEU.AND P5, PT, |R13|, 1.175494350822287508e-38, PT ;  /* 0x008000000d00780b */ /* 0x000fe20003fae200 */
[----:B------:R-:W-:Y:S01]  /*1c50*/  FMUL R11, R9, R9 ;  /* 0x00000009090b7220 */ /* 0x000fe20000400000 */
[----:B------:R-:W-:Y:S01]  /*1c60*/  FMUL R16, R13, 0.25 ;  /* 0x3e8000000d107820 */ /* 0x000fe20000400000 */
[----:B------:R-:W-:Y:S01]  /*1c70*/  FFMA R9, R9, R14, R10 ;  /* 0x0000000e09097223 */ /* 0x000fe2000000000a */
[----:B------:R-:W-:Y:S01]  /*1c80*/  FSETP.GT.AND P2, PT, |R13|, 8.50705917302346158658e+37, PT ;  /* 0x7e8000000d00780b */ /* 0x000fe20003f44200 */
[----:B---3--:R-:W-:Y:S01]  /*1c90*/  FADD R7, R7, R12 ;  /* 0x0000000c07077221 */ /* 0x008fe20000000000 */
[----:B------:R-:W-:Y:S02]  /*1ca0*/  FMUL R11, R8, R11 ;  /* 0x0000000b080b7220 */ /* 0x000fe40000400000 */
[----:B------:R-:W0:Y:S01]  /*1cb0*/  SHFL.BFLY PT, R8, R9, 0x1, 0x1f ;  /* 0x0c201f0009087f89 */ /* 0x000e2200000e0000 */
[----:B------:R-:W-:Y:S01]  /*1cc0*/  FSEL R16, R16, R13, P2 ;  /* 0x0000000d10107208 */ /* 0x000fe20001000000 */
[----:B------:R-:W-:-:S04]  /*1cd0*/  FFMA R7, R14, R11, R7 ;  /* 0x0000000b0e077223 */ /* 0x000fc80000000007 */
[----:B------:R-:W-:Y:S01]  /*1ce0*/  @!P5 FMUL R16, R16, 16777216 ;  /* 0x4b8000001010d820 */ /* 0x000fe20000400000 */
[----:B------:R-:W1:Y:S03]  /*1cf0*/  SHFL.BFLY PT, R10, R7, 0x1, 0x1f ;  /* 0x0c201f00070a7f89 */ /* 0x000e6600000e0000 */
[----:B------:R-:W2:Y:S01]  /*1d00*/  MUFU.RCP R11, R16 ;  /* 0x00000010000b7308 */ /* 0x000ea20000001000 */
[----:B------:R-:W-:Y:S01]  /*1d10*/  @P2 FMUL R6, R6, 0.25 ;  /* 0x3e80000006062820 */ /* 0x000fe20000400000 */
[----:B------:R-:W-:-:S03]  /*1d20*/  LOP3.LUT P2, RZ, R0, 0xf, RZ, 0xc0, !PT ;  /* 0x0000000f00ff7812 */ /* 0x000fc6000784c0ff */
[----:B------:R-:W-:Y:S01]  /*1d30*/  @!P5 FMUL R6, R6, 16777216 ;  /* 0x4b8000000606d820 */ /* 0x000fe20000400000 */
[----:B------:R-:W-:Y:S02]  /*1d40*/  FSETP.NEU.AND P5, PT, R13, RZ, PT ;  /* 0x000000ff0d00720b */ /* 0x000fe40003fad000 */
[----:B------:R-:W-:Y:S01]  /*1d50*/  ISETP.LT.AND P2, PT, R0, 0x10, !P2 ;  /* 0x000000100000780c */ /* 0x000fe20005741270 */
[----:B0-----:R-:W-:Y:S01]  /*1d60*/  FADD R8, -R9, R8 ;  /* 0x0000000809087221 */ /* 0x001fe20000000100 */
[----:B--2---:R-:W-:-:S03]  /*1d70*/  FMUL R11, R11, R6 ;  /* 0x000000060b0b7220 */ /* 0x004fc60000400000 */
[----:B------:R-:W-:Y:S02]  /*1d80*/  FMUL R6, R8, R8 ;  /* 0x0000000808067220 */ /* 0x000fe40000400000 */
[----:B------:R-:W-:Y:S01]  /*1d90*/  FSEL R11, R11, RZ, P5 ;  /* 0x000000ff0b0b7208 */ /* 0x000fe20002800000 */
[----:B-1----:R-:W-:Y:S01]  /*1da0*/  FADD R10, R7, R10 ;  /* 0x0000000a070a7221 */ /* 0x002fe20000000000 */
[----:B------:R-:W-:-:S03]  /*1db0*/  FMUL R6, R5, R6 ;  /* 0x0000000605067220 */ /* 0x000fc60000400000 */
[----:B------:R-:W-:Y:S01]  /*1dc0*/  FFMA R5, R8, R11, R9 ;  /* 0x0000000b08057223 */ /* 0x000fe20000000009 */
[----:B------:R-:W-:Y:S01]  /*1dd0*/  FFMA R31, R11, R6, R10 ;  /* 0x000000060b1f7223 */ /* 0x000fe2000000000a */
[----:B------:R0:W-:Y:S04]  /*1de0*/  @P2 STS [R0.X4+0x80], R13 ;  /* 0x0000800d00002388 */ /* 0x0001e80000004800 */
[----:B------:R-:W-:Y:S04]  /*1df0*/  @P2 STS [R0.X4], R5 ;  /* 0x0000000500002388 */ /* 0x000fe80000004800 */
[----:B------:R-:W-:Y:S04]  /*1e00*/  @P2 STS [R0.X4+0x40], R31 ;  /* 0x0000401f00002388 */ /* 0x000fe80000004800 */
[----:B------:R-:W-:Y:S01]  /*1e10*/  BAR.SYNC.DEFER_BLOCKING 0x0 ;  /* 0x0000000000007b1d */ /* 0x000fe20000010000 */
[----:B------:R-:W-:Y:S01]  /*1e20*/  PLOP3.LUT P5, PT, PT, PT, UP0, 0x80, 0x0 ;  /* 0x000000000000781c */ /* 0x000fe20003faf008 */
[----:B------:R-:W-:Y:S01]  /*1e30*/  IMAD.U32 R29, RZ, RZ, UR11 ;  /* 0x0000000bff1d7e24 */ /* 0x000fe2000f8e00ff */
[----:B------:R-:W-:-:S03]  /*1e40*/  CS2R R24, SRZ ;  /* 0x0000000000187805 */ /* 0x000fc6000001ff00 */
[----:B------:R-:W-:Y:S01]  /*1e50*/  IMAD.WIDE R28, R2, R29, c[0x0][0x1a0] ;  /* 0x00006800021c7625 */ /* 0x000fe200078e021d */
[----:B------:R-:W2:Y:S04]  /*1e60*/  LDG.E.EL.64 R26, [R18.64+0x6000] ;  /* 0x00600008121a7981 */ /* 0x000ea8000c2e1b00 */
[----:B------:R-:W3:Y:S04]  /*1e70*/  LDG.E.EL.64 R6, [R18.64+0x4800] ;  /* 0x0048000812067981 */ /* 0x000ee8000c2e1b00 */
[----:B------:R1:W4:Y:S04]  /*1e80*/  @!P5 LDG.E.EF.64 R24, [R28.64] ;  /* 0x000000081c18d981 */ /* 0x000328000c0e1b00 */
[----:B0-----:R-:W5:Y:S04]  /*1e90*/  LDG.E.EL.128 R12, [R20.64+0x9000] ;  /* 0x00900008140c7981 */ /* 0x001f68000c2e1d00 */
[----:B------:R-:W5:Y:S04]  /*1ea0*/  LDG.E.EL.128 R8, [R20.64+0xc000] ;  /* 0x00c0000814087981 */ /* 0x000f68000c2e1d00 */
[----:B------:R-:W0:Y:S04]  /*1eb0*/  LDS R16, [0x40] ;  /* 0x00004000ff107984 */ /* 0x000e280000000800 */
[----:B------:R-:W1:Y:S01]  /*1ec0*/  LDS R5, [RZ] ;  /* 0x00000000ff057984 */ /* 0x000e620000000800 */
[----:B------:R-:W-:Y:S01]  /*1ed0*/  IMAD.MOV.U32 R35, RZ, RZ, 0x39aaaaab ;  /* 0x39aaaaabff237424 */ /* 0x000fe200078e00ff */
[----:B------:R-:W-:-:S03]  /*1ee0*/  PLOP3.LUT P5, PT, PT, PT, UP0, 0x80, 0x0 ;  /* 0x000000000000781c */ /* 0x000fc60003faf008 */
[----:B0-----:R-:W-:-:S06]  /*1ef0*/  FFMA R16, R16, R35, 9.9999999747524270788e-07 ;  /* 0x358637bd10107423 */ /* 0x001fcc0000000023 */
[----:B------:R-:W0:Y:S01]  /*1f00*/  MUFU.RSQ R16, R16 ;  /* 0x0000001000107308 */ /* 0x000e220000001400 */
[C---:B--2---:R-:W-:Y:S01]  /*1f10*/  PRMT R30, R26.reuse, 0x7632, R30 ;  /* 0x000076321a1e7816 */ /* 0x044fe2000000001e */
[----:B------:R-:W-:Y:S02]  /*1f20*/  IMAD.U32 R31, R26, 0x10000, RZ ;  /* 0x000100001a1f7824 */ /* 0x000fe400078e00ff */
[C---:B------:R-:W-:Y:S01]  /*1f30*/  IMAD.U32 R33, R27.reuse, 0x10000, RZ ;  /* 0x000100001b217824 */ /* 0x040fe200078e00ff */
[----:B---3--:R-:W-:Y:S02]  /*1f40*/  PRMT R26, R6, 0x7632, R26 ;  /* 0x00007632061a7816 */ /* 0x008fe4000000001a */
[----:B------:R-:W-:Y:S01]  /*1f50*/  PRMT R27, R27, 0x7632, R27 ;  /* 0x000076321b1b7816 */ /* 0x000fe2000000001b */
[----:B-1----:R-:W-:Y:S01]  /*1f60*/  IMAD.U32 R29, R7, 0x10000, RZ ;  /* 0x00010000071d7824 */ /* 0x002fe200078e00ff */
[----:B----4-:R-:W-:Y:S01]  /*1f70*/  PRMT R7, R25, 0x7632, R7 ;  /* 0x0000763219077816 */ /* 0x010fe20000000007 */
[----:B------:R-:W-:-:S02]  /*1f80*/  IMAD.U32 R26, R26, 0x10000, RZ ;  /* 0x000100001a1a7824 */ /* 0x000fc400078e00ff */
[----:B------:R-:W-:Y:S02]  /*1f90*/  IMAD.U32 R30, R30, 0x10000, RZ ;  /* 0x000100001e1e7824 */ /* 0x000fe400078e00ff */
[----:B------:R-:W-:Y:S02]  /*1fa0*/  IMAD.U32 R28, R27, 0x10000, RZ ;  /* 0x000100001b1c7824 */ /* 0x000fe400078e00ff */
[----:B------:R-:W-:Y:S01]  /*1fb0*/  IMAD.U32 R27, R6, 0x10000, RZ ;  /* 0x00010000061b7824 */ /* 0x000fe200078e00ff */
[----:B-----5:R-:W-:Y:S01]  /*1fc0*/  FADD R13, R13, R26 ;  /* 0x0000001a0d0d7221 */ /* 0x020fe20000000000 */
[----:B------:R-:W-:Y:S01]  /*1fd0*/  IMAD.U32 R6, R24, 0x10000, RZ ;  /* 0x0001000018067824 */ /* 0x000fe200078e00ff */
[----:B------:R-:W-:Y:S01]  /*1fe0*/  FADD R9, R9, R30 ;  /* 0x0000001e09097221 */ /* 0x000fe20000000000 */
[----:B------:R-:W-:Y:S01]  /*1ff0*/  IMAD.U32 R26, R25, 0x10000, RZ ;  /* 0x00010000191a7824 */ /* 0x000fe200078e00ff */
[C---:B------:R-:W-:Y:S01]  /*2000*/  PRMT R25, R7.reuse, 0x7632, R25 ;  /* 0x0000763207197816 */ /* 0x040fe20000000019 */
[----:B------:R-:W-:Y:S01]  /*2010*/  IMAD.U32 R30, R7, 0x10000, RZ ;  /* 0x00010000071e7824 */ /* 0x000fe200078e00ff */
[----:B------:R-:W-:Y:S01]  /*2020*/  FADD R8, R8, R31 ;  /* 0x0000001f08087221 */ /* 0x000fe20000000000 */
[----:B------:R-:W-:Y:S01]  /*2030*/  PRMT R24, R24, 0x7632, R24 ;  /* 0x0000763218187816 */ /* 0x000fe20000000018 */
[----:B------:R-:W-:Y:S01]  /*2040*/  FADD R7, -R5, R6 ;  /* 0x0000000605077221 */ /* 0x000fe20000000100 */
[----:B------:R-:W-:Y:S01]  /*2050*/  FADD R12, R12, R27 ;  /* 0x0000001b0c0c7221 */ /* 0x000fe20000000000 */
[----:B------:R-:W-:Y:S01]  /*2060*/  IMAD.U32 R6, R25, 0x10000, RZ ;  /* 0x0001000019067824 */ /* 0x000fe200078e00ff */
[----:B------:R-:W-:Y:S01]  /*2070*/  FADD R8, R8, 1 ;  /* 0x3f80000008087421 */ /* 0x000fe20000000000 */
[----:B0-----:R-:W-:Y:S01]  /*2080*/  FMUL R7, R16, R7 ;  /* 0x0000000710077220 */ /* 0x001fe20000400000 */
[----:B------:R-:W-:Y:S01]  /*2090*/  IMAD.U32 R24, R24, 0x10000, RZ ;  /* 0x0001000018187824 */ /* 0x000fe200078e00ff */
[----:B------:R-:W-:Y:S01]  /*20a0*/  FADD R11, R11, R28 ;  /* 0x0000001c0b0b7221 */ /* 0x000fe20000000000 */
[----:B------:R-:W-:Y:S01]  /*20b0*/  FADD R27, -R5, R26 ;  /* 0x0000001a051b7221 */ /* 0x000fe20000000100 */
[----:B------:R-:W-:Y:S01]  /*20c0*/  FADD R26, R15, R6 ;  /* 0x000000060f1a7221 */ /* 0x000fe20000000000 */
[----:B------:R-:W-:Y:S01]  /*20d0*/  FFMA R28, R7, R8, R12 ;  /* 0x00000008071c7223 */ /* 0x000fe2000000000c */
[----:B------:R-:W-:Y:S01]  /*20e0*/  FADD R10, R10, R33 ;  /* 0x000000210a0a7221 */ /* 0x000fe20000000000 */
[C---:B------:R-:W-:Y:S01]  /*20f0*/  FADD R15, -R5.reuse, R30 ;  /* 0x0000001e050f7221 */ /* 0x040fe20000000100 */
[----:B------:R-:W-:Y:S01]  /*2100*/  FADD R7, -R5, R24 ;  /* 0x0000001805077221 */ /* 0x000fe20000000100 */
[----:B------:R-:W-:Y:S01]  /*2110*/  FADD R14, R14, R29 ;  /* 0x0000001d0e0e7221 */ /* 0x000fe20000000000 */
[----:B------:R-:W-:Y:S01]  /*2120*/  FADD R10, R10, 1 ;  /* 0x3f8000000a0a7421 */ /* 0x000fe20000000000 */
[C---:B------:R-:W-:Y:S01]  /*2130*/  FMUL R27, R16.reuse, R27 ;  /* 0x0000001b101b7220 */ /* 0x040fe20000400000 */
[----:B------:R-:W-:Y:S01]  /*2140*/  FADD R9, R9, 1 ;  /* 0x3f80000009097421 */ /* 0x000fe20000000000 */
[----:B------:R-:W-:Y:S01]  /*2150*/  FADD R30, R11, 1 ;  /* 0x3f8000000b1e7421 */ /* 0x000fe20000000000 */
[C---:B------:R-:W-:Y:S01]  /*2160*/  FMUL R15, R16.reuse, R15 ;  /* 0x0000000f100f7220 */ /* 0x040fe20000400000 */
[----:B------:R-:W-:Y:S01]  /*2170*/  FMUL R6, R16, R7 ;  /* 0x0000000710067220 */ /* 0x000fe20000400000 */
[----:B------:R-:W-:Y:S01]  /*2180*/  FFMA R29, R27, R10, R14 ;  /* 0x0000000a1b1d7223 */ /* 0x000fe2000000000e */
[----:B------:R-:W-:Y:S01]  /*2190*/  IMAD.U32 R7, RZ, RZ, UR11 ;  /* 0x0000000bff077e24 */ /* 0x000fe2000f8e00ff */
[----:B------:R-:W-:Y:S01]  /*21a0*/  FFMA R30, R15, R30, R26 ;  /* 0x0000001e0f1e7223 */ /* 0x000fe2000000001a */
[----:B------:R-:W-:-:S02]  /*21b0*/  FFMA R31, R6, R9, R13 ;  /* 0x00000009061f7223 */ /* 0x000fc4000000000d */
[----:B------:R-:W-:Y:S02]  /*21c0*/  IMAD.WIDE R12, R2, R7, c[0x0][0x1a8] ;  /* 0x00006a00020c7625 */ /* 0x000fe400078e0207 */
[----:B------:R-:W-:Y:S01]  /*21d0*/  F2FP.BF16.PACK_AB R15, R30, R29 ;  /* 0x0000001d1e0f723e */ /* 0x000fe200000010ff */
[----:B------:R-:W-:Y:S01]  /*21e0*/  CS2R R6, SRZ ;  /* 0x0000000000067805 */ /* 0x000fe2000001ff00 */
[----:B------:R-:W-:Y:S01]  /*21f0*/  F2FP.BF16.PACK_AB R14, R31, R28 ;  /* 0x0000001c1f0e723e */ /* 0x000fe200000010ff */
[----:B------:R-:W-:-:S04]  /*2200*/  CS2R R24, SRZ ;  /* 0x0000000000187805 */ /* 0x000fc8000001ff00 */
[----:B------:R0:W-:Y:S04]  /*2210*/  @!P5 STG.E.64 [R12.64], R14 ;  /* 0x0000000e0c00d986 */ /* 0x0001e8000c101b08 */
[----:B------:R-:W2:Y:S01]  /*2220*/  @P0 LDG.E.EF.64 R6, [R22.64] ;  /* 0x0000000816060981 */ /* 0x000ea2000c0e1b00 */
[----:B------:R-:W-:Y:S01]  /*2230*/  CS2R R26, SRZ ;  /* 0x00000000001a7805 */ /* 0x000fe2000001ff00 */
[----:B------:R-:W-:Y:S02]  /*2240*/  CS2R R8, SRZ ;  /* 0x0000000000087805 */ /* 0x000fe4000001ff00 */
[----:B------:R2:W3:Y:S01]  /*2250*/  @!P1 LDG.E.EL.64 R24, [R18.64+0x7000] ;  /* 0x0070000812189981 */ /* 0x0004e2000c2e1b00 */
[----:B------:R-:W-:-:S03]  /*2260*/  CS2R R10, SRZ ;  /* 0x00000000000a7805 */ /* 0x000fc6000001ff00 */
[----:B------:R2:W4:Y:S01]  /*2270*/  @!P1 LDG.E.EL.64 R26, [R18.64+0x5800] ;  /* 0x00580008121a9981 */ /* 0x000522000c2e1b00 */
[----:B0-----:R-:W-:Y:S01]  /*2280*/  CS2R R12, SRZ ;  /* 0x00000000000c7805 */ /* 0x001fe2000001ff00 */
[----:B------:R-:W-:Y:S02]  /*2290*/  CS2R R14, SRZ ;  /* 0x00000000000e7805 */ /* 0x000fe4000001ff00 */
[----:B------:R0:W5:Y:S04]  /*22a0*/  @!P1 LDG.E.EL.128 R8, [R20.64+0xe000] ;  /* 0x00e0000814089981 */ /* 0x000168000c2e1d00 */
[----:B------:R0:W5:Y:S01]  /*22b0*/  @!P1 LDG.E.EL.128 R12, [R20.64+0xb000] ;  /* 0x00b00008140c9981 */ /* 0x000162000c2e1d00 */
[----:B------:R-:W-:Y:S02]  /*22c0*/  PLOP3.LUT P5, PT, PT, PT, UP0, 0x40, 0x0 ;  /* 0x000000000000781c */ /* 0x000fe40003fae808 */
[----:B------:R-:W-:-:S02]  /*22d0*/  PLOP3.LUT P1, PT, PT, PT, UP0, 0x40, 0x0 ;  /* 0x000000000000781c */ /* 0x000fc40003f2e808 */
[C---:B--2---:R-:W-:Y:S01]  /*22e0*/  PRMT R18, R6.reuse, 0x7632, R18 ;  /* 0x0000763206127816 */ /* 0x044fe20000000012 */
[----:B------:R-:W-:Y:S01]  /*22f0*/  IMAD.U32 R6, R6, 0x10000, RZ ;  /* 0x0001000006067824 */ /* 0x000fe200078e00ff */
[----:B------:R-:W-:-:S03]  /*2300*/  PRMT R19, R7, 0x7632, R19 ;  /* 0x0000763207137816 */ /* 0x000fc60000000013 */
[----:B------:R-:W-:Y:S01]  /*2310*/  IMAD.U32 R18, R18, 0x10000, RZ ;  /* 0x0001000012127824 */ /* 0x000fe200078e00ff */
[--C-:B------:R-:W-:Y:S01]  /*2320*/  FADD R23, -R5, R6.reuse ;  /* 0x0000000605177221 */ /* 0x100fe20000000100 */
[----:B---3--:R-:W-:Y:S01]  /*2330*/  PRMT R6, R24, 0x7632, R6 ;  /* 0x0000763218067816 */ /* 0x008fe20000000006 */
[----:B------:R-:W-:Y:S01]  /*2340*/  IMAD.U32 R32, R19, 0x10000, RZ ;  /* 0x0001000013207824 */ /* 0x000fe200078e00ff */
[--C-:B------:R-:W-:Y:S01]  /*2350*/  FADD R19, -R5, R18.reuse ;  /* 0x0000001205137221 */ /* 0x100fe20000000100 */
[----:B----4-:R-:W-:Y:S01]  /*2360*/  PRMT R18, R26, 0x7632, R18 ;  /* 0x000076321a127816 */ /* 0x010fe20000000012 */
[----:B0-----:R-:W-:Y:S02]  /*2370*/  IMAD.U32 R21, R24, 0x10000, RZ ;  /* 0x0001000018157824 */ /* 0x001fe400078e00ff */
[----:B------:R-:W-:Y:S02]  /*2380*/  IMAD.U32 R6, R6, 0x10000, RZ ;  /* 0x0001000006067824 */ /* 0x000fe400078e00ff */
[----:B------:R-:W-:Y:S01]  /*2390*/  IMAD.U32 R33, R26, 0x10000, RZ ;  /* 0x000100001a217824 */ /* 0x000fe200078e00ff */
[----:B-----5:R-:W-:Y:S01]  /*23a0*/  FADD R8, R21, R8 ;  /* 0x0000000815087221 */ /* 0x020fe20000000000 */
[----:B------:R-:W-:Y:S01]  /*23b0*/  IMAD.U32 R18, R18, 0x10000, RZ ;  /* 0x0001000012127824 */ /* 0x000fe200078e00ff */
[----:B------:R-:W-:Y:S01]  /*23c0*/  FADD R6, R6, R9 ;  /* 0x0000000906067221 */ /* 0x000fe20000000000 */
[----:B------:R-:W-:Y:S01]  /*23d0*/  FADD R20, R33, R12 ;  /* 0x0000000c21147221 */ /* 0x000fe20000000000 */
[----:B------:R-:W-:Y:S01]  /*23e0*/  FADD R12, R8, 1 ;  /* 0x3f800000080c7421 */ /* 0x000fe20000000000 */
[----:B------:R-:W-:Y:S01]  /*23f0*/  FADD R21, R18, R13 ;  /* 0x0000000d12157221 */ /* 0x000fe20000000000 */
[----:B------:R-:W-:Y:S01]  /*2400*/  FMUL R8, R16, R19 ;  /* 0x0000001310087220 */ /* 0x000fe20000400000 */
[----:B------:R-:W-:Y:S01]  /*2410*/  FADD R13, R6, 1 ;  /* 0x3f800000060d7421 */ /* 0x000fe20000000000 */
[----:B------:R-:W-:Y:S01]  /*2420*/  FMUL R9, R16, R23 ;  /* 0x0000001710097220 */ /* 0x000fe20000400000 */
[----:B------:R-:W-:-:S02]  /*2430*/  IMAD.U32 R35, R25, 0x10000, RZ ;  /* 0x0001000019237824 */ /* 0x000fc400078e00ff */
[----:B------:R-:W-:Y:S01]  /*2440*/  FFMA R8, R8, R13, R21 ;  /* 0x0000000d08087223 */ /* 0x000fe20000000015 */
[----:B------:R-:W-:Y:S01]  /*2450*/  FFMA R9, R9, R12, R20 ;  /* 0x0000000c09097223 */ /* 0x000fe20000000014 */
[----:B------:R-:W-:Y:S02]  /*2460*/  FSEL R13, R31, +INF , P5 ;  /* 0x7f8000001f0d7808 */ /* 0x000fe40002800000 */
[----:B------:R-:W-:Y:S01]  /*2470*/  FSEL R6, R28, +INF , P1 ;  /* 0x7f8000001c067808 */ /* 0x000fe20000800000 */
[----:B------:R-:W-:Y:S01]  /*2480*/  FADD R10, R35, R10 ;  /* 0x0000000a230a7221 */ /* 0x000fe20000000000 */
[----:B------:R-:W-:Y:S01]  /*2490*/  IMAD.U32 R22, R7, 0x10000, RZ ;  /* 0x0001000007167824 */ /* 0x000fe200078e00ff */
[-C--:B------:R-:W-:Y:S01]  /*24a0*/  FSETP.GEU.AND P5, PT, R13, R8.reuse, PT ;  /* 0x000000080d00720b */ /* 0x080fe20003fae000 */
[----:B------:R-:W-:Y:S01]  /*24b0*/  IMAD.U32 R19, R27, 0x10000, RZ ;  /* 0x000100001b137824 */ /* 0x000fe200078e00ff */
[----:B------:R-:W-:Y:S01]  /*24c0*/  FSETP.GEU.AND P6, PT, R6, R9, PT ;  /* 0x000000090600720b */ /* 0x000fe20003fce000 */
[----:B------:R-:W-:Y:S01]  /*24d0*/  FADD R12, R10, 1 ;  /* 0x3f8000000a0c7421 */ /* 0x000fe20000000000 */
[----:B------:R-:W-:Y:S01]  /*24e0*/  FADD R7, -R5, R22 ;  /* 0x0000001605077221 */ /* 0x000fe20000000100 */
[----:B------:R-:W-:Y:S01]  /*24f0*/  FADD R14, R19, R14 ;  /* 0x0000000e130e7221 */ /* 0x000fe20000000000 */
[----:B------:R-:W-:-:S02]  /*2500*/  FSEL R10, R13, R8, !P5 ;  /* 0x000000080d0a7208 */ /* 0x000fc40006800000 */
[C---:B------:R-:W-:Y:S02]  /*2510*/  FSETP.NAN.AND P1, PT, R6.reuse, R6, PT ;  /* 0x000000060600720b */ /* 0x040fe40003f28000 */
[----:B------:R-:W-:Y:S02]  /*2520*/  FSEL R19, R6, R9, !P6 ;  /* 0x0000000906137208 */ /* 0x000fe40007000000 */
[C---:B------:R-:W-:Y:S01]  /*2530*/  FSETP.NAN.AND P5, PT, R13.reuse, R13, PT ;  /* 0x0000000d0d00720b */ /* 0x040fe20003fa8000 */
[----:B------:R-:W-:Y:S01]  /*2540*/  FMUL R7, R16, R7 ;  /* 0x0000000710077220 */ /* 0x000fe20000400000 */
[----:B------:R-:W-:Y:S02]  /*2550*/  PLOP3.LUT P6, PT, PT, PT, UP0, 0x40, 0x0 ;  /* 0x000000000000781c */ /* 0x000fe40003fce808 */
[----:B------:R-:W-:Y:S02]  /*2560*/  @P0 FSEL R6, R6, R19, P1 ;  /* 0x0000001306060208 */ /* 0x000fe40000800000 */
[----:B------:R-:W-:Y:S01]  /*2570*/  @P0 FSEL R13, R13, R10, P5 ;  /* 0x0000000a0d0d0208 */ /* 0x000fe20002800000 */
[----:B------:R-:W-:Y:S01]  /*2580*/  FFMA R7, R7, R12, R14 ;  /* 0x0000000c07077223 */ /* 0x000fe2000000000e */
[----:B------:R-:W-:-:S02]  /*2590*/  PRMT R25, R25, 0x7632, R25 ;  /* 0x0000763219197816 */ /* 0x000fc40000000019 */
[----:B------:R-:W-:Y:S02]  /*25a0*/  FSEL R10, R29, +INF , P6 ;  /* 0x7f8000001d0a7808 */ /* 0x000fe40003000000 */
[----:B------:R-:W-:Y:S01]  /*25b0*/  FSETP.GEU.AND P1, PT, R6, R13, PT ;  /* 0x0000000d0600720b */ /* 0x000fe20003f2e000 */
[----:B------:R-:W-:Y:S01]  /*25c0*/  IMAD.U32 R12, R25, 0x10000, RZ ;  /* 0x00010000190c7824 */ /* 0x000fe200078e00ff */
[----:B------:R-:W-:Y:S02]  /*25d0*/  PRMT R27, R27, 0x7632, R27 ;  /* 0x000076321b1b7816 */ /* 0x000fe4000000001b */
[CC--:B------:R-:W-:Y:S01]  /*25e0*/  FSETP.GEU.AND P6, PT, R10.reuse, R7.reuse, PT ;  /* 0x000000070a00720b */ /* 0x0c0fe20003fce000 */
[----:B------:R-:W-:Y:S01]  /*25f0*/  FADD R5, -R5, R32 ;  /* 0x0000002005057221 */ /* 0x000fe20000000100 */
[C---:B------:R-:W-:Y:S01]  /*2600*/  FSETP.NAN.AND P5, PT, R10.reuse, R10, PT ;  /* 0x0000000a0a00720b */ /* 0x040fe20003fa8000 */
[----:B------:R-:W-:Y:S01]  /*2610*/  IMAD.U32 R14, R27, 0x10000, RZ ;  /* 0x000100001b0e7824 */ /* 0x000fe200078e00ff */
[----:B------:R-:W-:Y:S01]  /*2620*/  FSEL R19, R10, R7, !P6 ;  /* 0x000000070a137208 */ /* 0x000fe20007000000 */
[----:B------:R-:W-:Y:S01]  /*2630*/  FADD R11, R12, R11 ;  /* 0x0000000b0c0b7221 */ /* 0x000fe20000000000 */
[----:B------:R-:W-:Y:S01]  /*2640*/  FSETP.NAN.AND P6, PT, R6, R6, PT ;  /* 0x000000060600720b */ /* 0x000fe20003fc8000 */
[----:B------:R-:W-:Y:S01]  /*2650*/  FMUL R5, R16, R5 ;  /* 0x0000000510057220 */ /* 0x000fe20000400000 */
[----:B------:R-:W-:Y:S01]  /*2660*/  FADD R14, R14, R15 ;  /* 0x0000000f0e0e7221 */ /* 0x000fe20000000000 */
[----:B------:R-:W-:Y:S01]  /*2670*/  @P0 FSEL R10, R10, R19, P5 ;  /* 0x000000130a0a0208 */ /* 0x000fe20002800000 */
[----:B------:R-:W-:Y:S01]  /*2680*/  FADD R12, R11, 1 ;  /* 0x3f8000000b0c7421 */ /* 0x000fe20000000000 */
[----:B------:R-:W-:-:S02]  /*2690*/  PLOP3.LUT P5, PT, PT, PT, UP0, 0x40, 0x0 ;  /* 0x000000000000781c */ /* 0x000fc40003fae808 */
[----:B------:R-:W-:Y:S01]  /*26a0*/  @P1 FSEL R6, R6, R13, P6 ;  /* 0x0000000d06061208 */ /* 0x000fe20003000000 */
[----:B------:R-:W-:Y:S01]  /*26b0*/  FFMA R12, R5, R12, R14 ;  /* 0x0000000c050c7223 */ /* 0x000fe2000000000e */
[----:B------:R-:W-:Y:S02]  /*26c0*/  FSEL R5, R30, +INF , P5 ;  /* 0x7f8000001e057808 */ /* 0x000fe40002800000 */
[----:B------:R-:W-:Y:S02]  /*26d0*/  FSETP.GEU.AND P1, PT, R6, R10, PT ;  /* 0x0000000a0600720b */ /* 0x000fe40003f2e000 */
[CC--:B------:R-:W-:Y:S02]  /*26e0*/  FSETP.GEU.AND P6, PT, R5.reuse, R12.reuse, PT ;  /* 0x0000000c0500720b */ /* 0x0c0fe40003fce000 */
[C---:B------:R-:W-:Y:S02]  /*26f0*/  FSETP.NAN.AND P5, PT, R5.reuse, R5, PT ;  /* 0x000000050500720b */ /* 0x040fe40003fa8000 */
[----:B------:R-:W-:-:S02]  /*2700*/  FSEL R14, R5, R12, !P6 ;  /* 0x0000000c050e7208 */ /* 0x000fc40007000000 */
[----:B------:R-:W-:Y:S02]  /*2710*/  FSETP.NAN.AND P6, PT, R6, R6, PT ;  /* 0x000000060600720b */ /* 0x000fe40003fc8000 */
[----:B------:R-:W-:-:S03]  /*2720*/  @P0 FSEL R5, R5, R14, P5 ;  /* 0x0000000e05050208 */ /* 0x000fc60002800000 */
[----:B------:R-:W-:-:S04]  /*2730*/  @P1 FSEL R6, R6, R10, P6 ;  /* 0x0000000a06061208 */ /* 0x000fc80003000000 */
[C---:B------:R-:W-:Y:S02]  /*2740*/  FSETP.GEU.AND P5, PT, R6.reuse, R5, PT ;  /* 0x000000050600720b */ /* 0x040fe40003fae000 */
[----:B------:R-:W-:-:S11]  /*2750*/  FSETP.NAN.AND P1, PT, R6, R6, PT ;  /* 0x000000060600720b */ /* 0x000fd60003f28000 */
[----:B------:R-:W-:-:S05]  /*2760*/  @P5 FSEL R6, R6, R5, P1 ;  /* 0x0000000506065208 */ /* 0x000fca0000800000 */
[----:B------:R-:W0:Y:S01]  /*2770*/  SHFL.BFLY PT, R5, R6, 0x10, 0x1f ;  /* 0x0e001f0006057f89 */ /* 0x000e2200000e0000 */
[C---:B------:R-:W-:Y:S02]  /*2780*/  FSETP.NAN.AND P1, PT, R6.reuse, R6, PT ;  /* 0x000000060600720b */ /* 0x040fe40003f28000 */
[----:B0-----:R-:W-:-:S11]  /*2790*/  FSETP.GEU.AND P5, PT, R6, R5, PT ;  /* 0x000000050600720b */ /* 0x001fd60003fae000 */
[----:B------:R-:W-:-:S05]  /*27a0*/  @!P1 FSEL R6, R6, R5, !P5 ;  /* 0x0000000506069208 */ /* 0x000fca0006800000 */
[----:B------:R-:W0:Y:S01]  /*27b0*/  SHFL.BFLY PT, R5, R6, 0x8, 0x1f ;  /* 0x0d001f0006057f89 */ /* 0x000e2200000e0000 */
[C---:B------:R-:W-:Y:S02]  /*27c0*/  FSETP.NAN.AND P1, PT, R6.reuse, R6, PT ;  /* 0x000000060600720b */ /* 0x040fe40003f28000 */
[----:B0-----:R-:W-:-:S13]  /*27d0*/  FSETP.GEU.AND P5, PT, R6, R5, PT ;  /* 0x000000050600720b */ /* 0x001fda0003fae000 */
[----:B------:R-:W-:-:S05]  /*27e0*/  @P5 FSEL R6, R6, R5, P1 ;  /* 0x0000000506065208 */ /* 0x000fca0000800000 */
[----:B------:R-:W0:Y:S01]  /*27f0*/  SHFL.BFLY PT, R5, R6, 0x4, 0x1f ;  /* 0x0c801f0006057f89 */ /* 0x000e2200000e0000 */
[C---:B------:R-:W-:Y:S02]  /*2800*/  FSETP.NAN.AND P1, PT, R6.reuse, R6, PT ;  /* 0x000000060600720b */ /* 0x040fe40003f28000 */
[----:B0-----:R-:W-:-:S13]  /*2810*/  FSETP.GEU.AND P5, PT, R6, R5, PT ;  /* 0x000000050600720b */ /* 0x001fda0003fae000 */
[----:B------:R-:W-:-:S05]  /*2820*/  @P5 FSEL R6, R6, R5, P1 ;  /* 0x0000000506065208 */ /* 0x000fca0000800000 */
[----:B------:R-:W0:Y:S01]  /*2830*/  SHFL.BFLY PT, R11, R6, 0x2, 0x1f ;  /* 0x0c401f00060b7f89 */ /* 0x000e2200000e0000 */
[----:B------:R-:W-:-:S04]  /*2840*/  PLOP3.LUT P1, PT, PT, PT, UP0, 0x40, 0x0 ;  /* 0x000000000000781c */ /* 0x000fc80003f2e808 */
[----:B------:R-:W-:Y:S02]  /*2850*/  FSEL R31, R31, -INF , P1 ;  /* 0xff8000001f1f7808 */ /* 0x000fe40000800000 */
[----:B------:R-:W-:Y:S02]  /*2860*/  PLOP3.LUT P5, PT, PT, PT, UP0, 0x40, 0x0 ;  /* 0x000000000000781c */ /* 0x000fe40003fae808 */
[CC--:B------:R-:W-:Y:S02]  /*2870*/  FSETP.GT.AND P1, PT, R31.reuse, R8.reuse, PT ;  /* 0x000000081f00720b */ /* 0x0c0fe40003f24000 */
[----:B------:R-:W-:Y:S02]  /*2880*/  FSEL R28, R28, -INF , P5 ;  /* 0xff8000001c1c7808 */ /* 0x000fe40002800000 */
[----:B------:R-:W-:Y:S02]  /*2890*/  FSEL R10, R31, R8, P1 ;  /* 0x000000081f0a7208 */ /* 0x000fe40000800000 */
[----:B------:R-:W-:-:S02]  /*28a0*/  FSETP.GT.AND P5, PT, R28, R9, PT ;  /* 0x000000091c00720b */ /* 0x000fc40003fa4000 */
[C---:B------:R-:W-:Y:S02]  /*28b0*/  FSETP.NAN.AND P6, PT, R31.reuse, R31, PT ;  /* 0x0000001f1f00720b */ /* 0x040fe40003fc8000 */
[----:B0-----:R-:W-:Y:S02]  /*28c0*/  FSETP.GEU.AND P1, PT, R6, R11, PT ;  /* 0x0000000b0600720b */ /* 0x001fe40003f2e000 */
[----:B------:R-:W-:Y:S02]  /*28d0*/  FSEL R5, R28, R9, P5 ;  /* 0x000000091c057208 */ /* 0x000fe40002800000 */
[----:B------:R-:W-:Y:S02]  /*28e0*/  @P0 FSEL R31, R31, R10, P6 ;  /* 0x0000000a1f1f0208 */ /* 0x000fe40003000000 */
[----:B------:R-:W-:Y:S02]  /*28f0*/  FSETP.NAN.AND P5, PT, R6, R6, PT ;  /* 0x000000060600720b */ /* 0x000fe40003fa8000 */
[----:B------:R-:W-:-:S04]  /*2900*/  FSETP.NAN.AND P6, PT, R28, R28, PT ;  /* 0x0000001c1c00720b */ /* 0x000fc80003fc8000 */
[----:B------:R-:W-:Y:S02]  /*2910*/  @P0 FSEL R28, R28, R5, P6 ;  /* 0x000000051c1c0208 */ /* 0x000fe40003000000 */
[----:B------:R-:W-:Y:S02]  /*2920*/  @P1 FSEL R6, R6, R11, P5 ;  /* 0x0000000b06061208 */ /* 0x000fe40002800000 */
[----:B------:R-:W-:Y:S02]  /*2930*/  PLOP3.LUT P6, PT, PT, PT, UP0, 0x40, 0x0 ;  /* 0x000000000000781c */ /* 0x000fe40003fce808 */
[----:B------:R-:W-:Y:S01]  /*2940*/  FSETP.GT.AND P1, PT, R28, R31, PT ;  /* 0x0000001f1c00720b */ /* 0x000fe20003f24000 */
[----:B------:R-:W0:Y:S01]  /*2950*/  SHFL.BFLY PT, R11, R6, 0x1, 0x1f ;  /* 0x0c201f00060b7f89 */ /* 0x000e2200000e0000 */
[----:B------:R-:W-:Y:S02]  /*2960*/  FSEL R29, R29, -INF , P6 ;  /* 0xff8000001d1d7808 */ /* 0x000fe40003000000 */
[----:B------:R-:W-:-:S02]  /*2970*/  PLOP3.LUT P5, PT, PT, PT, UP0, 0x40, 0x0 ;  /* 0x000000000000781c */ /* 0x000fc40003fae808 */
[C---:B------:R-:W-:Y:S02]  /*2980*/  FSETP.GT.AND P6, PT, R29.reuse, R7, PT ;  /* 0x000000071d00720b */ /* 0x040fe40003fc4000 */
[----:B------:R-:W-:Y:S01]  /*2990*/  F2FP.BF16.PACK_AB R14, R8, R9 ;  /* 0x00000009080e723e */ /* 0x000fe200000010ff */
[----:B------:R-:W-:Y:S01]  /*29a0*/  IMAD.U32 R8, RZ, RZ, UR11 ;  /* 0x0000000bff087e24 */ /* 0x000fe2000f8e00ff */
[C---:B------:R-:W-:Y:S02]  /*29b0*/  FSEL R10, R29.reuse, R7, P6 ;  /* 0x000000071d0a7208 */ /* 0x040fe40003000000 */
[----:B------:R-:W-:Y:S02]  /*29c0*/  FSEL R5, R30, -INF , P5 ;  /* 0xff8000001e057808 */ /* 0x000fe40002800000 */
[----:B------:R-:W-:Y:S02]  /*29d0*/  FSETP.NAN.AND P6, PT, R28, R28, PT ;  /* 0x0000001c1c00720b */ /* 0x000fe40003fc8000 */
[----:B------:R-:W-:Y:S01]  /*29e0*/  FSETP.NAN.AND P5, PT, R29, R29, PT ;  /* 0x0000001d1d00720b */ /* 0x000fe20003fa8000 */
[----:B------:R-:W-:Y:S01]  /*29f0*/  IMAD.WIDE R8, R17, R8, c[0x0][0x1a8] ;  /* 0x00006a0011087625 */ /* 0x000fe200078e0208 */
[----:B------:R-:W-:-:S02]  /*2a00*/  F2FP.BF16.PACK_AB R15, R12, R7 ;  /* 0x000000070c0f723e */ /* 0x000fc400000010ff */
[----:B------:R-:W-:Y:S02]  /*2a10*/  @!P1 FSEL R28, R28, R31, P6 ;  /* 0x0000001f1c1c9208 */ /* 0x000fe40003000000 */
[----:B------:R-:W-:Y:S02]  /*2a20*/  @P0 FSEL R29, R29, R10, P5 ;  /* 0x0000000a1d1d0208 */ /* 0x000fe40002800000 */
[----:B------:R-:W-:Y:S01]  /*2a30*/  FSETP.GT.AND P6, PT, R5, R12, PT ;  /* 0x0000000c0500720b */ /* 0x000fe20003fc4000 */
[----:B------:R-:W-:Y:S04]  /*2a40*/  @P0 STG.E.64 [R8.64], R14 ;  /* 0x0000000e08000986 */ /* 0x000fe8000c101b08 */
[----:B------:R-:W-:Y:S01]  /*2a50*/  BAR.SYNC.DEFER_BLOCKING 0x0 ;  /* 0x0000000000007b1d */ /* 0x000fe20000010000 */
[----:B------:R-:W-:-:S02]  /*2a60*/  FSETP.GT.AND P1, PT, R28, R29, PT ;  /* 0x0000001d1c00720b */ /* 0x000fc40003f24000 */
[C---:B------:R-:W-:Y:S02]  /*2a70*/  FSETP.NAN.AND P5, PT, R5.reuse, R5, PT ;  /* 0x000000050500720b */ /* 0x040fe40003fa8000 */
[----:B------:R-:W-:-:S04]  /*2a80*/  FSEL R10, R5, R12, P6 ;  /* 0x0000000c050a7208 */ /* 0x000fc80003000000 */
[----:B------:R-:W-:Y:S02]  /*2a90*/  @P0 FSEL R5, R5, R10, P5 ;  /* 0x0000000a05050208 */ /* 0x000fe40002800000 */
[----:B0-----:R-:W-:Y:S02]  /*2aa0*/  FSETP.GEU.AND P5, PT, R6, R11, PT ;  /* 0x0000000b0600720b */ /* 0x001fe40003fae000 */
[C---:B------:R-:W-:Y:S02]  /*2ab0*/  FSETP.NAN.AND P6, PT, R28.reuse, R28, PT ;  /* 0x0000001c1c00720b */ /* 0x040fe40003fc8000 */
[----:B------:R-:W-:Y:S02]  /*2ac0*/  SHF.R.U32.HI R7, RZ, 0x3, R0 ;  /* 0x00000003ff077819 */ /* 0x000fe40000011600 */
[----:B------:R-:W-:Y:S02]  /*2ad0*/  @!P1 FSEL R28, R28, R29, P6 ;  /* 0x0000001d1c1c9208 */ /* 0x000fe40003000000 */
[----:B------:R-:W-:-:S05]  /*2ae0*/  FSETP.NAN.AND P6, PT, R6, R6, PT ;  /* 0x000000060600720b */ /* 0x000fca0003fc8000 */
[----:B------:R-:W-:Y:S02]  /*2af0*/  @P5 SEL R6, R6, R11, P6 ;  /* 0x0000000b06065207 */ /* 0x000fe40003000000 */
[----:B------:R-:W-:-:S05]  /*2b00*/  LOP3.LUT R11, R7, 0x3c, RZ, 0xc0, !PT ;  /* 0x0000003c070b7812 */ /* 0x000fca00078ec0ff */
[----:B------:R-:W-:Y:S04]  /*2b10*/  @!P4 STS [R11], R6 ;  /* 0x000000060b00c388 */ /* 0x000fe80000000800 */
[----:B------:R-:W-:Y:S01]  /*2b20*/  BAR.SYNC.DEFER_BLOCKING 0x0 ;  /* 0x0000000000007b1d */ /* 0x000fe20000010000 */
[C---:B------:R-:W-:Y:S02]  /*2b30*/  FSETP.GT.AND P1, PT, R28.reuse, R5, PT ;  /* 0x000000051c00720b */ /* 0x040fe40003f24000 */
[----:B------:R-:W-:-:S11]  /*2b40*/  FSETP.NAN.AND P5, PT, R28, R28, PT ;  /* 0x0000001c1c00720b */ /* 0x000fd60003fa8000 */
[----:B------:R-:W-:Y:S01]  /*2b50*/  @!P1 FSEL R28, R28, R5, P5 ;  /* 0x000000051c1c9208 */ /* 0x000fe20002800000 */
[----:B------:R-:W-:Y:S04]  /*2b60*/  @!P3 LDS R4, [R0.X4] ;  /* 0x000000000004b984 */ /* 0x000fe80000004800 */
[----:B------:R-:W0:Y:S01]  /*2b70*/  SHFL.BFLY PT, R5, R28, 0x10, 0x1f ;  /* 0x0e001f001c057f89 */ /* 0x000e2200000e0000 */
[C---:B------:R-:W-:Y:S02]  /*2b80*/  FSETP.NAN.AND P5, PT, R28.reuse, R28, PT ;  /* 0x0000001c1c00720b */ /* 0x040fe40003fa8000 */
[----:B0-----:R-:W-:-:S11]  /*2b90*/  FSETP.GT.AND P1, PT, R28, R5, PT ;  /* 0x000000051c00720b */ /* 0x001fd60003f24000 */
[----:B------:R-:W-:Y:S02]  /*2ba0*/  @!P5 FSEL R28, R28, R5, P1 ;  /* 0x000000051c1cd208 */ /* 0x000fe40000800000 */
[----:B------:R-:W0:Y:S04]  /*2bb0*/  SHFL.BFLY PT, R5, R4, 0x8, 0x1f ;  /* 0x0d001f0004057f89 */ /* 0x000e2800000e0000 */
[----:B------:R-:W1:Y:S01]  /*2bc0*/  SHFL.BFLY PT, R7, R28, 0x8, 0x1f ;  /* 0x0d001f001c077f89 */ /* 0x000e6200000e0000 */
[C---:B------:R-:W-:Y:S02]  /*2bd0*/  FSETP.NAN.AND P5, PT, R4.reuse, R4, PT ;  /* 0x000000040400720b */ /* 0x040fe40003fa8000 */
[----:B0-----:R-:W-:-:S04]  /*2be0*/  FSETP.GEU.AND P6, PT, R4, R5, PT ;  /* 0x000000050400720b */ /* 0x001fc80003fce000 */
[----:B------:R-:W-:-:S04]  /*2bf0*/  FSEL R5, R4, R5, !P6 ;  /* 0x0000000504057208 */ /* 0x000fc80007000000 */
[----:B------:R-:W-:-:S05]  /*2c00*/  FSEL R5, R4, R5, P5 ;  /* 0x0000000504057208 */ /* 0x000fca0002800000 */
[----:B------:R-:W0:Y:S01]  /*2c10*/  SHFL.BFLY PT, R6, R5, 0x4, 0x1f ;  /* 0x0c801f0005067f89 */ /* 0x000e2200000e0000 */
[C---:B-1----:R-:W-:Y:S02]  /*2c20*/  FSETP.GT.AND P1, PT, R28.reuse, R7, PT ;  /* 0x000000071c00720b */ /* 0x042fe40003f24000 */
[----:B------:R-:W-:-:S11]  /*2c30*/  FSETP.NAN.AND P6, PT, R28, R28, PT ;  /* 0x0000001c1c00720b */ /* 0x000fd60003fc8000 */
[----:B------:R-:W-:Y:S02]  /*2c40*/  @!P1 FSEL R28, R28, R7, P6 ;  /* 0x000000071c1c9208 */ /* 0x000fe40003000000 */
[CC--:B0-----:R-:W-:Y:S02]  /*2c50*/  FSETP.GEU.AND P6, PT, R5.reuse, R6.reuse, PT ;  /* 0x000000060500720b */ /* 0x0c1fe40003fce000 */
[C---:B------:R-:W-:Y:S01]  /*2c60*/  FSETP.NAN.AND P5, PT, R5.reuse, R5, PT ;  /* 0x000000050500720b */ /* 0x040fe20003fa8000 */
[----:B------:R-:W0:Y:S10]  /*2c70*/  SHFL.BFLY PT, R7, R28, 0x4, 0x1f ;  /* 0x0c801f001c077f89 */ /* 0x000e3400000e0000 */
[----:B------:R-:W-:-:S05]  /*2c80*/  @P6 FSEL R5, R5, R6, P5 ;  /* 0x0000000605056208 */ /* 0x000fca0002800000 */
[----:B------:R-:W1:Y:S01]  /*2c90*/  SHFL.BFLY PT, R4, R5, 0x2, 0x1f ;  /* 0x0c401f0005047f89 */ /* 0x000e6200000e0000 */
[C---:B0-----:R-:W-:Y:S02]  /*2ca0*/  FSETP.GT.AND P1, PT, R28.reuse, R7, PT ;  /* 0x000000071c00720b */ /* 0x041fe40003f24000 */
[----:B------:R-:W-:Y:S02]  /*2cb0*/  FSETP.NAN.AND P5, PT, R28, R28, PT ;  /* 0x0000001c1c00720b */ /* 0x000fe40003fa8000 */
[----:B-1----:R-:W-:-:S09]  /*2cc0*/  FSETP.GEU.AND P6, PT, R5, R4, PT ;  /* 0x000000040500720b */ /* 0x002fd20003fce000 */
[----:B------:R-:W-:Y:S02]  /*2cd0*/  @!P1 FSEL R28, R28, R7, P5 ;  /* 0x000000071c1c9208 */ /* 0x000fe40002800000 */
[----:B------:R-:W-:-:S03]  /*2ce0*/  FSETP.NAN.AND P5, PT, R5, R5, PT ;  /* 0x000000050500720b */ /* 0x000fc60003fa8000 */
[----:B------:R-:W0:Y:S01]  /*2cf0*/  SHFL.BFLY PT, R7, R28, 0x2, 0x1f ;  /* 0x0c401f001c077f89 */ /* 0x000e2200000e0000 */
[----:B------:R-:W-:-:S05]  /*2d00*/  @P6 FSEL R5, R5, R4, P5 ;  /* 0x0000000405056208 */ /* 0x000fca0002800000 */
[----:B------:R-:W1:Y:S01]  /*2d10*/  SHFL.BFLY PT, R4, R5, 0x1, 0x1f ;  /* 0x0c201f0005047f89 */ /* 0x000e6200000e0000 */
[C---:B------:R-:W-:Y:S02]  /*2d20*/  FSETP.NAN.AND P5, PT, R28.reuse, R28, PT ;  /* 0x0000001c1c00720b */ /* 0x040fe40003fa8000 */
[----:B0-----:R-:W-:Y:S02]  /*2d30*/  FSETP.GT.AND P1, PT, R28, R7, PT ;  /* 0x000000071c00720b */ /* 0x001fe40003f24000 */
[----:B-1----:R-:W-:-:S11]  /*2d40*/  FSETP.GEU.AND P6, PT, R5, R4, PT ;  /* 0x000000040500720b */ /* 0x002fd60003fce000 */
[----:B------:R-:W-:Y:S02]  /*2d50*/  @!P1 FSEL R28, R28, R7, P5 ;  /* 0x000000071c1c9208 */ /* 0x000fe40002800000 */
[----:B------:R-:W-:-:S04]  /*2d60*/  FSETP.NAN.AND P5, PT, R5, R5, PT ;  /* 0x000000050500720b */ /* 0x000fc80003fa8000 */
[----:B------:R-:W-:-:S05]  /*2d70*/  @P6 SEL R5, R5, R4, P5 ;  /* 0x0000000405056207 */ /* 0x000fca0002800000 */
[----:B------:R-:W-:Y:S04]  /*2d80*/  @P2 STS [R0.X4], R5 ;  /* 0x0000000500002388 */ /* 0x000fe80000004800 */
[----:B------:R-:W-:Y:S06]  /*2d90*/  BAR.SYNC.DEFER_BLOCKING 0x0 ;  /* 0x0000000000007b1d */ /* 0x000fec0000010000 */
[----:B------:R-:W0:Y:S01]  /*2da0*/  SHFL.BFLY PT, R7, R28, 0x1, 0x1f ;  /* 0x0c201f001c077f89 */ /* 0x000e2200000e0000 */
[----:B------:R-:W-:-:S03]  /*2db0*/  FSETP.NAN.AND P5, PT, R28, R28, PT ;  /* 0x0000001c1c00720b */ /* 0x000fc60003fa8000 */
[----:B------:R-:W-:Y:S04]  /*2dc0*/  LDS R14, [RZ] ;  /* 0x00000000ff0e7984 */ /* 0x000fe80000000800 */
[----:B------:R-:W-:Y:S01]  /*2dd0*/  BAR.SYNC.DEFER_BLOCKING 0x0 ;  /* 0x0000000000007b1d */ /* 0x000fe20000010000 */
[----:B0-----:R-:W-:-:S13]  /*2de0*/  FSETP.GT.AND P1, PT, R28, R7, PT ;  /* 0x000000071c00720b */ /* 0x001fda0003f24000 */
[----:B------:R-:W-:-:S05]  /*2df0*/  @!P1 SEL R28, R28, R7, P5 ;  /* 0x000000071c1c9207 */ /* 0x000fca0002800000 */
[----:B------:R-:W-:Y:S04]  /*2e00*/  @!P4 STS [R11], R28 ;  /* 0x0000001c0b00c388 */ /* 0x000fe80000000800 */
[----:B------:R-:W-:Y:S06]  /*2e10*/  BAR.SYNC.DEFER_BLOCKING 0x0 ;  /* 0x0000000000007b1d */ /* 0x000fec0000010000 */
[----:B------:R-:W0:Y:S04]  /*2e20*/  @!P3 LDS R3, [R0.X4] ;  /* 0x000000000003b984 */ /* 0x000e280000004800 */
[----:B0-----:R-:W0:Y:S01]  /*2e30*/  SHFL.BFLY PT, R4, R3, 0x8, 0x1f ;  /* 0x0d001f0003047f89 */ /* 0x001e2200000e0000 */
[----:B------:R-:W-:-:S02]  /*2e40*/  FSETP.NAN.AND P3, PT, R3, R3, PT ;  /* 0x000000030300720b */ /* 0x000fc40003f68000 */
[----:B0-----:R-:W-:-:S04]  /*2e50*/  FSETP.GT.AND P1, PT, R3, R4, PT ;  /* 0x000000040300720b */ /* 0x001fc80003f24000 */
[----:B------:R-:W-:-:S04]  /*2e60*/  FSEL R4, R3, R4, P1 ;  /* 0x0000000403047208 */ /* 0x000fc80000800000 */
[----:B------:R-:W-:-:S05]  /*2e70*/  FSEL R5, R3, R4, P3 ;  /* 0x0000000403057208 */ /* 0x000fca0001800000 */
[----:B------:R-:W0:Y:S01]  /*2e80*/  SHFL.BFLY PT, R4, R5, 0x4, 0x1f ;  /* 0x0c801f0005047f89 */ /* 0x000e2200000e0000 */
[C---:B------:R-:W-:Y:S02]  /*2e90*/  FSETP.NAN.AND P3, PT, R5.reuse, R5, PT ;  /* 0x000000050500720b */ /* 0x040fe40003f68000 */
[----:B0-----:R-:W-:-:S13]  /*2ea0*/  FSETP.GT.AND P1, PT, R5, R4, PT ;  /* 0x000000040500720b */ /* 0x001fda0003f24000 */
[----:B------:R-:W-:-:S05]  /*2eb0*/  @!P1 FSEL R5, R5, R4, P3 ;  /* 0x0000000405059208 */ /* 0x000fca0001800000 */
[----:B------:R-:W0:Y:S01]  /*2ec0*/  SHFL.BFLY PT, R4, R5, 0x2, 0x1f ;  /* 0x0c401f0005047f89 */ /* 0x000e2200000e0000 */
[C---:B------:R-:W-:Y:S02]  /*2ed0*/  FSETP.NAN.AND P3, PT, R5.reuse, R5, PT ;  /* 0x000000050500720b */ /* 0x040fe40003f68000 */
[----:B0-----:R-:W-:-:S13]  /*2ee0*/  FSETP.GT.AND P1, PT, R5, R4, PT ;  /* 0x000000040500720b */ /* 0x001fda0003f24000 */
[----:B------:R-:W-:-:S05]  /*2ef0*/  @!P1 FSEL R5, R5, R4, P3 ;  /* 0x0000000405059208 */ /* 0x000fca0001800000 */
[----:B------:R-:W0:Y:S01]  /*2f00*/  SHFL.BFLY PT, R4, R5, 0x1, 0x1f ;  /* 0x0c201f0005047f89 */ /* 0x000e2200000e0000 */
[C---:B------:R-:W-:Y:S02]  /*2f10*/  FSETP.NAN.AND P3, PT, R5.reuse, R5, PT ;  /* 0x000000050500720b */ /* 0x040fe40003f68000 */
[----:B0-----:R-:W-:-:S13]  /*2f20*/  FSETP.GT.AND P1, PT, R5, R4, PT ;  /* 0x000000040500720b */ /* 0x001fda0003f24000 */
[----:B------:R-:W-:-:S05]  /*2f30*/  @!P1 SEL R5, R5, R4, P3 ;  /* 0x0000000405059207 */ /* 0x000fca0001800000 */
[----:B------:R0:W-:Y:S04]  /*2f40*/  @P2 STS [R0.X4], R5 ;  /* 0x0000000500002388 */ /* 0x0001e80000004800 */
[----:B------:R-:W-:Y:S06]  /*2f50*/  BAR.SYNC.DEFER_BLOCKING 0x0 ;  /* 0x0000000000007b1d */ /* 0x000fec0000010000 */
[----:B------:R-:W1:Y:S01]  /*2f60*/  LDS R3, [RZ] ;  /* 0x00000000ff037984 */ /* 0x000e620000000800 */
[----:B------:R-:W-:Y:S01]  /*2f70*/  IMAD.U32 R4, RZ, RZ, UR10 ;  /* 0x0000000aff047e24 */ /* 0x000fe2000f8e00ff */
[----:B------:R-:W-:Y:S01]  /*2f80*/  LOP3.LUT P1, RZ, R0, 0x1ff, RZ, 0xc0, !PT ;  /* 0x000001ff00ff7812 */ /* 0x000fe2000782c0ff */
[----:B------:R-:W-:Y:S01]  /*2f90*/  ULDC.64 UR4, c[0x0][0x1b0] ;  /* 0x00006c0000047ab9 */ /* 0x000fe20000000a00 */
[----:B------:R-:W-:Y:S01]  /*2fa0*/  PLOP3.LUT P2, PT, PT, PT, UP0, 0x80, 0x0 ;  /* 0x000000000000781c */ /* 0x000fe20003f4f008 */
[----:B------:R-:W-:Y:S01]  /*2fb0*/  ULDC.64 UR6, c[0x0][0x1b8] ;  /* 0x00006e0000067ab9 */ /* 0x000fe20000000a00 */
[----:B------:R-:W-:Y:S01]  /*2fc0*/  ISETP.LT.AND P1, PT, R4, 0xe10, !P1 ;  /* 0x00000e100400780c */ /* 0x000fe20004f21270 */
[----:B------:R-:W-:-:S02]  /*2fd0*/  UIMAD.WIDE UR4, UR10, UR11, UR4 ;  /* 0x0000000b0a0472a5 */ /* 0x000fc4000f8e0204 */
[----:B------:R-:W-:Y:S01]  /*2fe0*/  UIMAD.WIDE UR6, UR10, UR11, UR6 ;  /* 0x0000000b0a0672a5 */ /* 0x000fe2000f8e0206 */
[----:B------:R-:W-:Y:S01]  /*2ff0*/  IMAD.U32 R7, RZ, RZ, UR11 ;  /* 0x0000000bff077e24 */ /* 0x000fe2000f8e00ff */
[----:B0-----:R-:W-:Y:S02]  /*3000*/  CS2R R4, SRZ ;  /* 0x0000000000047805 */ /* 0x001fe4000001ff00 */
[----:B------:R-:W-:Y:S02]  /*3010*/  IMAD.U32 R10, RZ, RZ, UR4 ;  /* 0x00000004ff0a7e24 */ /* 0x000fe4000f8e00ff */
[----:B------:R-:W-:Y:S02]  /*3020*/  IMAD.U32 R11, RZ, RZ, UR5 ;  /* 0x00000005ff0b7e24 */ /* 0x000fe4000f8e00ff */
[----:B------:R-:W-:Y:S02]  /*3030*/  IMAD.U32 R12, RZ, RZ, UR6 ;  /* 0x00000006ff0c7e24 */ /* 0x000fe4000f8e00ff */
[----:B------:R-:W-:-:S02]  /*3040*/  IMAD.U32 R13, RZ, RZ, UR7 ;  /* 0x00000007ff0d7e24 */ /* 0x000fc4000f8e00ff */
[----:B------:R-:W-:Y:S01]  /*3050*/  IMAD.WIDE R6, R2, R7, c[0x0][0x1a8] ;  /* 0x00006a0002067625 */ /* 0x000fe200078e0207 */
[----:B-1----:R-:W-:-:S04]  /*3060*/  F2FP.BF16.PACK_AB R0, R3, R14 ;  /* 0x0000000e0300723e */ /* 0x002fc800000010ff */
[----:B------:R-:W-:Y:S01]  /*3070*/  PRMT R15, R0, 0x7632, R15 ;  /* 0x00007632000f7816 */ /* 0x000fe2000000000f */
[----:B------:R0:W-:Y:S04]  /*3080*/  @P1 STG.E.U16 [R10.64], R0 ;  /* 0x000000000a001986 */ /* 0x0001e8000c101508 */
[----:B------:R1:W-:Y:S04]  /*3090*/  @P1 STG.E.U16 [R12.64], R15 ;  /* 0x0000000f0c001986 */ /* 0x0003e8000c101508 */
[----:B------:R-:W2:Y:S01]  /*30a0*/  @!P2 LDG.E.EF.64 R4, [R6.64] ;  /* 0x000000080604a981 */ /* 0x000ea2000c0e1b00 */
[----:B------:R-:W-:-:S04]  /*30b0*/  FSETP.GE.AND P1, PT, R14, RZ, PT ;  /* 0x000000ff0e00720b */ /* 0x000fc80003f26000 */
[----:B------:R-:W-:-:S05]  /*30c0*/  FSEL R14, R14, RZ, !P1 ;  /* 0x000000ff0e0e7208 */ /* 0x000fca0004800000 */
[----:B------:R-:W-:Y:S01]  /*30d0*/  FADD R14, RZ, -R14 ;  /* 0x8000000eff0e7221 */ /* 0x000fe20000000000 */
[----:B------:R-:W-:-:S04]  /*30e0*/  FSETP.GTU.AND P1, PT, R3, RZ, PT ;  /* 0x000000ff0300720b */ /* 0x000fc80003f2c000 */
[----:B------:R-:W-:Y:S02]  /*30f0*/  FSETP.NAN.AND P2, PT, R14, R14, PT ;  /* 0x0000000e0e00720b */ /* 0x000fe40003f48000 */
[----:B------:R-:W-:-:S04]  /*3100*/  FSEL R3, R3, RZ, P1 ;  /* 0x000000ff03037208 */ /* 0x000fc80000800000 */
[----:B------:R-:W-:-:S07]  /*3110*/  FSETP.GT.AND P1, PT, R14, R3, PT ;  /* 0x000000030e00720b */ /* 0x000fce0003f24000 */
[----:B------:R-:W-:-:S05]  /*3120*/  @!P2 FSEL R14, R14, R3, P1 ;  /* 0x000000030e0ea208 */ /* 0x000fca0000800000 */
[----:B------:R-:W-:-:S05]  /*3130*/  FMUL R14, R14, 0.0078740157186985015869 ;  /* 0x3c0102040e0e7820 */ /* 0x000fca0000400000 */
[C---:B------:R-:W-:Y:S02]  /*3140*/  FSETP.GT.AND P1, PT, R14.reuse, 9.9999997473787516356e-06, PT ;  /* 0x3727c5ac0e00780b */ /* 0x040fe40003f24000 */
[----:B------:R-:W-:-:S11]  /*3150*/  FSETP.NAN.AND P2, PT, R14, R14, PT ;  /* 0x0000000e0e00720b */ /* 0x000fd60003f48000 */
[----:B------:R-:W-:-:S04]  /*3160*/  @!P1 FSEL R14, R14, 9.9999997473787516356e-06, P2 ;  /* 0x3727c5ac0e0e9808 */ /* 0x000fc80001000000 */
[C---:B------:R-:W-:Y:S02]  /*3170*/  FSETP.GT.AND P1, PT, |R14|.reuse, 8.50705917302346158658e+37, PT ;  /* 0x7e8000000e00780b */ /* 0x040fe40003f24200 */
[----:B------:R-:W-:Y:S01]  /*3180*/  FSETP.GEU.AND P2, PT, |R14|, 1.175494350822287508e-38, PT ;  /* 0x008000000e00780b */ /* 0x000fe20003f4e200 */
[----:B------:R-:W-:-:S10]  /*3190*/  IMAD.MOV.U32 R3, RZ, RZ, 0x3e800000 ;  /* 0x3e800000ff037424 */ /* 0x000fd400078e00ff */
[----:B------:R-:W-:-:S04]  /*31a0*/  @P1 FMUL R14, R14, 0.25 ;  /* 0x3e8000000e0e1820 */ /* 0x000fc80000400000 */
[----:B------:R-:W-:-:S04]  /*31b0*/  @!P2 FMUL R14, R14, 16777216 ;  /* 0x4b8000000e0ea820 */ /* 0x000fc80000400000 */
[----:B0-----:R-:W0:Y:S01]  /*31c0*/  MUFU.RCP R0, R14 ;  /* 0x0000000e00007308 */ /* 0x001e220000001000 */
[----:B------:R-:W-:-:S05]  /*31d0*/  FSEL R3, R3, 1, P1 ;  /* 0x3f80000003037808 */ /* 0x000fca0000800000 */
[----:B------:R-:W-:-:S04]  /*31e0*/  @!P2 FMUL R3, R3, 16777216 ;  /* 0x4b8000000303a820 */ /* 0x000fc80000400000 */
[----:B0-----:R-:W-:Y:S01]  /*31f0*/  FMUL R0, R0, R3 ;  /* 0x0000000300007220 */ /* 0x001fe20000400000 */
[----:B------:R-:W-:Y:S01]  /*3200*/  BSSY B0, `(.L_x_0) ;  /* 0x000003a000007945 */ /* 0x000fe20003800000 */
[C---:B--2---:R-:W-:Y:S01]  /*3210*/  PRMT R6, R4.reuse, 0x7632, R6 ;  /* 0x0000763204067816 */ /* 0x044fe20000000006 */
[----:B------:R-:W-:-:S04]  /*3220*/  IMAD.U32 R3, R4, 0x10000, RZ ;  /* 0x0001000004037824 */ /* 0x000fc800078e00ff */
[----:B------:R-:W-:-:S04]  /*3230*/  IMAD.U32 R7, R6, 0x10000, RZ ;  /* 0x0001000006077824 */ /* 0x000fc800078e00ff */
[C---:B------:R-:W-:Y:S01]  /*3240*/  FMUL R7, R0.reuse, R7 ;  /* 0x0000000700077220 */ /* 0x040fe20000400000 */
[----:B------:R-:W-:Y:S01]  /*3250*/  FMUL R4, R0, R3 ;  /* 0x0000000300047220 */ /* 0x000fe20000400000 */
[C---:B------:R-:W-:Y:S01]  /*3260*/  IMAD.U32 R3, R5.reuse, 0x10000, RZ ;  /* 0x0001000005037824 */ /* 0x040fe200078e00ff */
[----:B------:R-:W-:-:S03]  /*3270*/  PRMT R5, R5, 0x7632, R5 ;  /* 0x0000763205057816 */ /* 0x000fc60000000005 */
[----:B------:R-:W0:Y:S01]  /*3280*/  FRND R7, R7 ;  /* 0x0000000700077307 */ /* 0x000e220000201000 */
[----:B------:R-:W-:Y:S01]  /*3290*/  FMUL R3, R0, R3 ;  /* 0x0000000300037220 */ /* 0x000fe20000400000 */
[----:B------:R-:W-:-:S06]  /*32a0*/  IMAD.U32 R5, R5, 0x10000, RZ ;  /* 0x0001000005057824 */ /* 0x000fcc00078e00ff */
[----:B------:R-:W2:Y:S01]  /*32b0*/  FRND R4, R4 ;  /* 0x0000000400047307 */ /* 0x000ea20000201000 */
[----:B------:R-:W-:-:S07]  /*32c0*/  FMUL R5, R0, R5 ;  /* 0x0000000500057220 */ /* 0x000fce0000400000 */
[----:B------:R-:W3:Y:S01]  /*32d0*/  FRND R3, R3 ;  /* 0x0000000300037307 */ /* 0x000ee20000201000 */
[----:B0-----:R-:W-:-:S07]  /*32e0*/  FSETP.GT.AND P3, PT, R7, -127, PT ;  /* 0xc2fe00000700780b */ /* 0x001fce0003f64000 */
[----:B------:R-:W0:Y:S01]  /*32f0*/  FRND R5, R5 ;  /* 0x0000000500057307 */ /* 0x000e220000201000 */
[C---:B--2---:R-:W-:Y:S02]  /*3300*/  FSETP.GT.AND P2, PT, R4.reuse, -127, PT ;  /* 0xc2fe00000400780b */ /* 0x044fe40003f44000 */
[----:B------:R-:W-:Y:S02]  /*3310*/  FSETP.NAN.AND P4, PT, R7, R7, PT ;  /* 0x000000070700720b */ /* 0x000fe40003f88000 */
[----:B---3--:R-:W-:Y:S02]  /*3320*/  FSETP.GT.AND P1, PT, R3, -127, PT ;  /* 0xc2fe00000300780b */ /* 0x008fe40003f24000 */
[----:B------:R-:W-:Y:S02]  /*3330*/  @!P3 FSEL R7, R7, -127, P4 ;  /* 0xc2fe00000707b808 */ /* 0x000fe40002000000 */
[----:B------:R-:W-:Y:S02]  /*3340*/  FSETP.NAN.AND P4, PT, R4, R4, PT ;  /* 0x000000040400720b */ /* 0x000fe40003f88000 */
[----:B0-----:R-:W-:-:S03]  /*3350*/  FSETP.GT.AND P3, PT, R5, -127, PT ;  /* 0xc2fe00000500780b */ /* 0x001fc60003f64000 */
[----:B------:R-:W-:Y:S02]  /*3360*/  @!P2 FSEL R4, R4, -127, P4 ;  /* 0xc2fe00000404a808 */ /* 0x000fe40002000000 */
[C---:B------:R-:W-:Y:S01]  /*3370*/  FSETP.NAN.AND P2, PT, R3.reuse, R3, PT ;  /* 0x000000030300720b */ /* 0x040fe20003f48000 */
[----:B------:R-:W0:Y:S03]  /*3380*/  F2I.S16.TRUNC.NTZ R6, R7 ;  /* 0x0000000700067305 */ /* 0x000e26000020e900 */
[----:B------:R-:W-:Y:S02]  /*3390*/  @!P1 FSEL R3, R3, -127, P2 ;  /* 0xc2fe000003039808 */ /* 0x000fe40001000000 */
[----:B------:R-:W-:-:S04]  /*33a0*/  FSETP.NAN.AND P1, PT, R5, R5, PT ;  /* 0x000000050500720b */ /* 0x000fc80003f28000 */
[----:B------:R-:W-:Y:S01]  /*33b0*/  @!P3 FSEL R5, R5, -127, P1 ;  /* 0xc2fe00000505b808 */ /* 0x000fe20000800000 */
[----:B------:R-:W2:Y:S01]  /*33c0*/  F2I.S16.TRUNC.NTZ R10, R4 ;  /* 0x00000004000a7305 */ /* 0x000ea2000020e900 */
[----:B------:R-:W-:-:S07]  /*33d0*/  FSETP.GEU.AND P6, PT, R7, 127, PT ;  /* 0x42fe00000700780b */ /* 0x000fce0003fce000 */
[----:B-1----:R2:W1:Y:S01]  /*33e0*/  F2I.S16.TRUNC.NTZ R12, R3 ;  /* 0x00000003000c7305 */ /* 0x002462000020e900 */
[----:B------:R-:W-:-:S07]  /*33f0*/  FSETP.GEU.AND P1, PT, R4, 127, PT ;  /* 0x42fe00000400780b */ /* 0x000fce0003f2e000 */
[----:B------:R-:W3:Y:S01]  /*3400*/  F2I.S16.TRUNC.NTZ R11, R5 ;  /* 0x00000005000b7305 */ /* 0x000ee2000020e900 */
[----:B------:R-:W-:Y:S02]  /*3410*/  FSETP.GEU.AND P2, PT, R3, 127, PT ;  /* 0x42fe00000300780b */ /* 0x000fe40003f4e000 */
[----:B------:R-:W-:Y:S02]  /*3420*/  FSETP.GEU.AND P3, PT, R5, 127, PT ;  /* 0x42fe00000500780b */ /* 0x000fe40003f6e000 */
[----:B------:R-:W-:Y:S02]  /*3430*/  FSETP.NAN.AND P5, PT, R7, R7, PT ;  /* 0x000000070700720b */ /* 0x000fe40003fa8000 */
[----:B0-----:R-:W-:Y:S02]  /*3440*/  LOP3.LUT R6, R6, 0xffff, RZ, 0xc0, !PT ;  /* 0x0000ffff06067812 */ /* 0x001fe400078ec0ff */
[----:B------:R-:W-:Y:S02]  /*3450*/  FSETP.NAN.AND P4, PT, R4, R4, PT ;  /* 0x000000040400720b */ /* 0x000fe40003f88000 */
[----:B------:R-:W-:-:S02]  /*3460*/  @P6 SEL R6, R6, 0x7f, P5 ;  /* 0x0000007f06066807 */ /* 0x000fc40002800000 */
[----:B------:R-:W-:Y:S02]  /*3470*/  FSETP.NAN.AND P6, PT, R3, R3, PT ;  /* 0x000000030300720b */ /* 0x000fe40003fc8000 */
[----:B--2---:R-:W-:Y:S02]  /*3480*/  LOP3.LUT R3, R10, 0xffff, RZ, 0xc0, !PT ;  /* 0x0000ffff0a037812 */ /* 0x004fe400078ec0ff */
[----:B------:R-:W-:Y:S02]  /*3490*/  FSETP.NAN.AND P5, PT, R5, R5, PT ;  /* 0x000000050500720b */ /* 0x000fe40003fa8000 */
[----:B-1----:R-:W-:Y:S02]  /*34a0*/  LOP3.LUT R12, R12, 0xffff, RZ, 0xc0, !PT ;  /* 0x0000ffff0c0c7812 */ /* 0x002fe400078ec0ff */
[----:B---3--:R-:W-:Y:S02]  /*34b0*/  LOP3.LUT R11, R11, 0xffff, RZ, 0xc0, !PT ;  /* 0x0000ffff0b0b7812 */ /* 0x008fe400078ec0ff */
[----:B------:R-:W-:-:S02]  /*34c0*/  @P1 SEL R3, R3, 0x7f, P4 ;  /* 0x0000007f03031807 */ /* 0x000fc40002000000 */
[----:B------:R-:W-:Y:S02]  /*34d0*/  PLOP3.LUT P4, PT, PT, PT, UP0, 0x80, 0x0 ;  /* 0x000000000000781c */ /* 0x000fe40003f8f008 */
[----:B------:R-:W-:Y:S02]  /*34e0*/  @P2 SEL R12, R12, 0x7f, P6 ;  /* 0x0000007f0c0c2807 */ /* 0x000fe40003000000 */
[----:B------:R-:W-:Y:S02]  /*34f0*/  @P3 SEL R11, R11, 0x7f, P5 ;  /* 0x0000007f0b0b3807 */ /* 0x000fe40002800000 */
[----:B------:R-:W-:Y:S02]  /*3500*/  PLOP3.LUT P1, PT, PT, PT, UP0, 0x80, 0x0 ;  /* 0x000000000000781c */ /* 0x000fe40003f2f008 */
[----:B------:R-:W-:Y:S02]  /*3510*/  PRMT R6, R3, 0x3340, R6 ;  /* 0x0000334003067816 */ /* 0x000fe40000000006 */
[----:B------:R-:W-:-:S02]  /*3520*/  IADD3 R4, P1, R2, c[0x0][0x1c0], RZ ;  /* 0x0000700002047a10 */ /* 0x000fc40007f3e0ff */
[----:B------:R-:W-:Y:S02]  /*3530*/  PRMT R11, R12, 0x3340, R11 ;  /* 0x000033400c0b7816 */ /* 0x000fe4000000000b */
[----:B------:R-:W-:Y:S02]  /*3540*/  LEA.HI.X.SX32 R5, R2, c[0x0][0x1c4], 0x1, P1 ;  /* 0x0000710002057a11 */ /* 0x000fe400008f0eff */
[----:B------:R-:W-:-:S05]  /*3550*/  PRMT R11, R6, 0x5410, R11 ;  /* 0x00005410060b7816 */ /* 0x000fca000000000b */
[----:B------:R0:W-:Y:S01]  /*3560*/  @!P4 STG.E [R4.64], R11 ;  /* 0x0000000b0400c986 */ /* 0x0001e2000c101908 */
[----:B------:R-:W-:Y:S01]  /*3570*/  CS2R R2, SRZ ;  /* 0x0000000000027805 */ /* 0x000fe2000001ff00 */
[----:B------:R-:W-:Y:S05]  /*3580*/  @!P0 BRA `(.L_x_1) ;  /* 0x0000001000008947 */ /* 0x000fea0003800000 */
[----:B------:R1:W5:Y:S02]  /*3590*/  LDG.E.EF.64 R2, [R8.64] ;  /* 0x0000000808027981 */ /* 0x000364000c0e1b00 */
.L_x_1:
[----:B------:R-:W-:Y:S05]  /*35a0*/  BSYNC B0 ;  /* 0x0000000000007941 */ /* 0x000fea0003800000 */
.L_x_0:
[C---:B0----5:R-:W-:Y:S01]  /*35b0*/  PRMT R4, R2.reuse, 0x7632, R4 ;  /* 0x0000763202047816 */ /* 0x061fe20000000004 */
[----:B------:R-:W-:-:S04]  /*35c0*/  IMAD.U32 R5, R2, 0x10000, RZ ;  /* 0x0001000002057824 */ /* 0x000fc800078e00ff */
[----:B------:R-:W-:Y:S01]  /*35d0*/  FMUL R2, R0, R5 ;  /* 0x0000000500027220 */ /* 0x000fe20000400000 */
[----:B------:R-:W-:Y:S02]  /*35e0*/  IMAD.U32 R7, R4, 0x10000, RZ ;  /* 0x0001000004077824 */ /* 0x000fe400078e00ff */
[C---:B------:R-:W-:Y:S01]  /*35f0*/  IMAD.U32 R5, R3.reuse, 0x10000, RZ ;  /* 0x0001000003057824 */ /* 0x040fe200078e00ff */
[----:B------:R-:W-:Y:S01]  /*3600*/  PRMT R3, R3, 0x7632, R3 ;  /* 0x0000763203037816 */ /* 0x000fe20000000003 */
[C---:B------:R-:W-:Y:S01]  /*3610*/  FMUL R7, R0.reuse, R7 ;  /* 0x0000000700077220 */ /* 0x040fe20000400000 */
[----:B------:R-:W0:Y:S01]  /*3620*/  FRND R2, R2 ;  /* 0x0000000200027307 */ /* 0x000e220000201000 */
[----:B------:R-:W-:Y:S02]  /*3630*/  FMUL R5, R0, R5 ;  /* 0x0000000500057220 */ /* 0x000fe40000400000 */
[----:B------:R-:W-:-:S04]  /*3640*/  IMAD.U32 R3, R3, 0x10000, RZ ;  /* 0x0001000003037824 */ /* 0x000fc800078e00ff */
[----:B------:R-:W-:Y:S01]  /*3650*/  FMUL R3, R0, R3 ;  /* 0x0000000300037220 */ /* 0x000fe20000400000 */
[----:B------:R-:W2:Y:S08]  /*3660*/  FRND R7, R7 ;  /* 0x0000000700077307 */ /* 0x000eb00000201000 */
[----:B------:R-:W3:Y:S01]  /*3670*/  FRND R5, R5 ;  /* 0x0000000500057307 */ /* 0x000ee20000201000 */
[----:B0-----:R-:W-:-:S02]  /*3680*/  FSETP.GT.AND P2, PT, R2, -127, PT ;  /* 0xc2fe00000200780b */ /* 0x001fc40003f44000 */
[----:B------:R-:W-:-:S05]  /*3690*/  FSETP.NAN.AND P4, PT, R2, R2, PT ;  /* 0x000000020200720b */ /* 0x000fca0003f88000 */
[----:B------:R-:W0:Y:S01]  /*36a0*/  FRND R3, R3 ;  /* 0x0000000300037307 */ /* 0x000e220000201000 */
[----:B--2---:R-:W-:-:S05]  /*36b0*/  FSETP.GT.AND P3, PT, R7, -127, PT ;  /* 0xc2fe00000700780b */ /* 0x004fca0003f64000 */
[----:B------:R-:W-:Y:S02]  /*36c0*/  @!P2 FSEL R2, R2, -127, P4 ;  /* 0xc2fe00000202a808 */ /* 0x000fe40002000000 */
[----:B---3--:R-:W-:Y:S02]  /*36d0*/  FSETP.GT.AND P1, PT, R5, -127, PT ;  /* 0xc2fe00000500780b */ /* 0x008fe40003f24000 */
[C---:B------:R-:W-:Y:S01]  /*36e0*/  FSETP.NAN.AND P4, PT, R7.reuse, R7, PT ;  /* 0x000000070700720b */ /* 0x040fe20003f88000 */
[----:B------:R-:W-:Y:S03]  /*36f0*/  F2I.S16.TRUNC.NTZ R4, R2 ;  /* 0x0000000200047305 */ /* 0x000fe6000020e900 */
[----:B------:R-:W-:Y:S02]  /*3700*/  @!P3 FSEL R7, R7, -127, P4 ;  /* 0xc2fe00000707b808 */ /* 0x000fe40002000000 */
[----:B0-----:R-:W-:-:S02]  /*3710*/  FSETP.GT.AND P2, PT, R3, -127, PT ;  /* 0xc2fe00000300780b */ /* 0x001fc40003f44000 */
[----:B------:R-:W-:Y:S01]  /*3720*/  FSETP.NAN.AND P3, PT, R5, R5, PT ;  /* 0x000000050500720b */ /* 0x000fe20003f68000 */
[----:B------:R-:W0:Y:S01]  /*3730*/  F2I.S16.TRUNC.NTZ R0, R7 ;  /* 0x0000000700007305 */ /* 0x000e22000020e900 */
[----:B------:R-:W-:Y:S02]  /*3740*/  FSETP.GEU.AND P6, PT, R7, 127, PT ;  /* 0x42fe00000700780b */ /* 0x000fe40003fce000 */
[----:B------:R-:W-:Y:S02]  /*3750*/  @!P1 FSEL R5, R5, -127, P3 ;  /* 0xc2fe000005059808 */ /* 0x000fe40001800000 */
[----:B------:R-:W-:Y:S02]  /*3760*/  FSETP.NAN.AND P1, PT, R3, R3, PT ;  /* 0x000000030300720b */ /* 0x000fe40003f28000 */
[----:B------:R-:W-:Y:S01]  /*3770*/  FSETP.GEU.AND P4, PT, R2, 127, PT ;  /* 0x42fe00000200780b */ /* 0x000fe20003f8e000 */
[----:B-1----:R1:W2:Y:S01]  /*3780*/  F2I.S16.TRUNC.NTZ R8, R5 ;  /* 0x0000000500087305 */ /* 0x0022a2000020e900 */
[----:B------:R-:W-:-:S02]  /*3790*/  FSETP.NAN.AND P5, PT, R7, R7, PT ;  /* 0x000000070700720b */ /* 0x000fc40003fa8000 */
[----:B------:R-:W-:Y:S02]  /*37a0*/  @!P2 FSEL R3, R3, -127, P1 ;  /* 0xc2fe00000303a808 */ /* 0x000fe40000800000 */
[----:B------:R-:W-:Y:S02]  /*37b0*/  FSETP.GEU.AND P2, PT, R5, 127, PT ;  /* 0x42fe00000500780b */ /* 0x000fe40003f4e000 */
[----:B------:R-:W-:Y:S01]  /*37c0*/  FSETP.GEU.AND P1, PT, R3, 127, PT ;  /* 0x42fe00000300780b */ /* 0x000fe20003f2e000 */
[----:B------:R2:W3:Y:S01]  /*37d0*/  F2I.S16.TRUNC.NTZ R6, R3 ;  /* 0x0000000300067305 */ /* 0x0004e2000020e900 */
[----:B0-----:R-:W-:Y:S02]  /*37e0*/  LOP3.LUT R0, R0, 0xffff, RZ, 0xc0, !PT ;  /* 0x0000ffff00007812 */ /* 0x001fe400078ec0ff */
[----:B------:R-:W-:Y:S02]  /*37f0*/  FSETP.NAN.AND P3, PT, R2, R2, PT ;  /* 0x000000020200720b */ /* 0x000fe40003f68000 */
[----:B------:R-:W-:-:S02]  /*3800*/  @P6 SEL R0, R0, 0x7f, P5 ;  /* 0x0000007f00006807 */ /* 0x000fc40002800000 */
[----:B------:R-:W-:Y:S02]  /*3810*/  FSETP.NAN.AND P5, PT, R5, R5, PT ;  /* 0x000000050500720b */ /* 0x000fe40003fa8000 */
[----:B------:R-:W-:Y:S02]  /*3820*/  FSETP.NAN.AND P6, PT, R3, R3, PT ;  /* 0x000000030300720b */ /* 0x000fe40003fc8000 */
[----:B-1----:R-:W-:Y:S02]  /*3830*/  LOP3.LUT R5, R4, 0xffff, RZ, 0xc0, !PT ;  /* 0x0000ffff04057812 */ /* 0x002fe400078ec0ff */
[----:B--2---:R-:W-:Y:S02]  /*3840*/  LOP3.LUT R3, R8, 0xffff, RZ, 0xc0, !PT ;  /* 0x0000ffff08037812 */ /* 0x004fe400078ec0ff */
[----:B------:R-:W-:Y:S02]  /*3850*/  @P4 SEL R5, R5, 0x7f, P3 ;  /* 0x0000007f05054807 */ /* 0x000fe40001800000 */
[----:B---3--:R-:W-:-:S02]  /*3860*/  LOP3.LUT R6, R6, 0xffff, RZ, 0xc0, !PT ;  /* 0x0000ffff06067812 */ /* 0x008fc400078ec0ff */
[----:B------:R-:W-:Y:S02]  /*3870*/  @P2 SEL R3, R3, 0x7f, P5 ;  /* 0x0000007f03032807 */ /* 0x000fe40002800000 */
[----:B------:R-:W-:Y:S02]  /*3880*/  @P1 SEL R6, R6, 0x7f, P6 ;  /* 0x0000007f06061807 */ /* 0x000fe40003000000 */
[----:B------:R-:W-:Y:S02]  /*3890*/  PRMT R5, R5, 0x3340, R0 ;  /* 0x0000334005057816 */ /* 0x000fe40000000000 */
[----:B------:R-:W-:Y:S02]  /*38a0*/  IADD3 R2, P1, R17, c[0x0][0x1c0], RZ ;  /* 0x0000700011027a10 */ /* 0x000fe40007f3e0ff */
[----:B------:R-:W-:Y:S02]  /*38b0*/  PRMT R6, R3, 0x3340, R6 ;  /* 0x0000334003067816 */ /* 0x000fe40000000006 */
[----:B------:R-:W-:-:S02]  /*38c0*/  LEA.HI.X.SX32 R3, R17, c[0x0][0x1c4], 0x1, P1 ;  /* 0x0000710011037a11 */ /* 0x000fc400008f0eff */
[----:B------:R-:W-:Y:S01]  /*38d0*/  PRMT R5, R5, 0x5410, R6 ;  /* 0x0000541005057816 */ /* 0x000fe20000000006 */
[----:B------:R-:W-:Y:S06]  /*38e0*/  @!P0 EXIT ;  /* 0x000000000000894d */ /* 0x000fec0003800000 */
[----:B------:R-:W-:Y:S01]  /*38f0*/  STG.E [R2.64], R5 ;  /* 0x0000000502007986 */ /* 0x000fe2000c101908 */
[----:B------:R-:W-:Y:S05]  /*3900*/  EXIT ;  /* 0x000000000000794d */ /* 0x000fea0003800000 */
.L_x_2:
[----:B------:R-:W-:-:S00]  /*3910*/  BRA `(.L_x_2) ;  /* 0xfffffff000007947 */ /* 0x000fc0000383ffff */
[----:B------:R-:W-:-:S00]  /*3920*/  NOP ;  /* 0x0000000000007918 */ /* 0x000fc00000000000 */
        /* <DEDUP_REMOVED lines=13> */
.L_x_3:


//--------------------- .nv.global.init           --------------------------
	.section	.nv.global.init,"aw",@progbits
.nv.global.init:
	.type		_$_str,@object
	.size		_$_str,(.L_0 - _$_str)
_$_str:
        /*0000*/ 	.byte	0x5f, 0x5f, 0x43, 0x55, 0x44, 0x41, 0x5f, 0x46, 0x54, 0x5a, 0x00
.L_0:


//--------------------- .nv.shared.triton_red_fused__to_copy_add_amax_amin_clamp_mul_native_layer_norm_reciprocal_10 --------------------------
	.section	.nv.shared.triton_red_fused__to_copy_add_amax_amin_clamp_mul_native_layer_norm_reciprocal_10,"aw",@nobits
	.sectionflags	@""
	.align	16
